	.target	sm_90a

	.elftype	@"ET_EXEC"


//--------------------- .note.nv.tkinfo           --------------------------
	.section	.note.nv.tkinfo,"",@"SHT_NOTE"
	.sectionflags	@"SHF_NOTE_NV_TKINFO"
	.tkinfo
        /*0018*/ 	.word	0x00000002
        /*0030*/ 	.string	""
        /*0030*/ 	.string	"ptxas"
        /*0030*/ 	.string	"Cuda compilation tools, release 13.0, V13.0.88"
        /*0030*/ 	.string	"Build cuda_13.0.r13.0/compiler.36424714_0"
        /*0030*/ 	.string	"-v  -suppress-debug-info  -lineinfo  -arch sm_90a "



//--------------------- .note.nv.cuinfo           --------------------------
	.section	.note.nv.cuinfo,"",@"SHT_NOTE"
	.sectionflags	@"SHF_NOTE_NV_CUINFO"
        /*0018*/ 	.short	0x0002
        /*001a*/ 	.short	0x005a
        /*001c*/ 	.short	0x0082
	.zero		2


//--------------------- .nv.info                  --------------------------
	.section	.nv.info,"",@"SHT_CUDA_INFO"
	.align	4


	//----- nvinfo : EIATTR_REGCOUNT
	.align		4
        /*0000*/ 	.byte	0x04, 0x2f
        /*0002*/ 	.short	(.L_1 - .L_0)
	.align		4
.L_0:
        /*0004*/ 	.word	index@(matmul_kernel)
        /*0008*/ 	.word	0x00000048


	//----- nvinfo : EIATTR_FRAME_SIZE
	.align		4
.L_1:
        /*000c*/ 	.byte	0x04, 0x11
        /*000e*/ 	.short	(.L_3 - .L_2)
	.align		4
.L_2:
        /*0010*/ 	.word	index@(matmul_kernel)
        /*0014*/ 	.word	0x00000000


	//----- nvinfo : EIATTR_MIN_STACK_SIZE
	.align		4
.L_3:
        /*0018*/ 	.byte	0x04, 0x12
        /*001a*/ 	.short	(.L_5 - .L_4)
	.align		4
.L_4:
        /*001c*/ 	.word	index@(matmul_kernel)
        /*0020*/ 	.word	0x00000000
.L_5:


//--------------------- .nv.compat                --------------------------
	.section	.nv.compat,"",@"SHT_CUDA_COMPAT_INFO"
	.align	4
        /*0000*/ 	.byte	0x02, 0x09, 0x01, 0x00, 0x02, 0x02, 0x01, 0x00, 0x02, 0x05, 0x05, 0x00, 0x03, 0x07, 0x01, 0x01
        /*0010*/ 	.byte	0x02, 0x03, 0x00, 0x00, 0x02, 0x06, 0x01, 0x00, 0x04, 0x0b, 0x08, 0x00, 0x00, 0x00, 0x00, 0x00
        /*0020*/ 	.byte	0x00, 0x00, 0x00, 0x00


//--------------------- .nv.info.matmul_kernel    --------------------------
	.section	.nv.info.matmul_kernel,"",@"SHT_CUDA_INFO"
	.sectionflags	@""
	.align	4


	//----- nvinfo : EIATTR_CUDA_API_VERSION
	.align		4
        /*0000*/ 	.byte	0x04, 0x37
        /*0002*/ 	.short	(.L_7 - .L_6)
.L_6:
        /*0004*/ 	.word	0x00000082


	//----- nvinfo : EIATTR_KPARAM_INFO
	.align		4
.L_7:
        /*0008*/ 	.byte	0x04, 0x17
        /*000a*/ 	.short	(.L_9 - .L_8)
.L_8:
        /*000c*/ 	.word	0x00000000
        /*0010*/ 	.short	0x000d
        /*0012*/ 	.short	0x0048
        /*0014*/ 	.byte	0x00, 0xf4, 0x21, 0x00


	//----- nvinfo : EIATTR_KPARAM_INFO
	.align		4
.L_9:
        /*0018*/ 	.byte	0x04, 0x17
        /*001a*/ 	.short	(.L_11 - .L_10)
.L_10:
        /*001c*/ 	.word	0x00000000
        /*0020*/ 	.short	0x000c
        /*0022*/ 	.short	0x0040
        /*0024*/ 	.byte	0x00, 0xf4, 0x21, 0x00


	//----- nvinfo : EIATTR_KPARAM_INFO
	.align		4
.L_11:
        /*0028*/ 	.byte	0x04, 0x17
        /*002a*/ 	.short	(.L_13 - .L_12)
.L_12:
        /*002c*/ 	.word	0x00000000
        /*0030*/ 	.short	0x000b
        /*0032*/ 	.short	0x0038
        /*0034*/ 	.byte	0x00, 0xf0, 0x11, 0x00


	//----- nvinfo : EIATTR_KPARAM_INFO
	.align		4
.L_13:
        /*0038*/ 	.byte	0x04, 0x17
        /*003a*/ 	.short	(.L_15 - .L_14)
.L_14:
        /*003c*/ 	.word	0x00000000
        /*0040*/ 	.short	0x000a
        /*0042*/ 	.short	0x0034
        /*0044*/ 	.byte	0x00, 0xf0, 0x11, 0x00


	//----- nvinfo : EIATTR_KPARAM_INFO
	.align		4
.L_15:
        /*0048*/ 	.byte	0x04, 0x17
        /*004a*/ 	.short	(.L_17 - .L_16)
.L_16:
        /*004c*/ 	.word	0x00000000
        /*0050*/ 	.short	0x0009
        /*0052*/ 	.short	0x0030
        /*0054*/ 	.byte	0x00, 0xf0, 0x11, 0x00


	//----- nvinfo : EIATTR_KPARAM_INFO
	.align		4
.L_17:
        /*0058*/ 	.byte	0x04, 0x17
        /*005a*/ 	.short	(.L_19 - .L_18)
.L_18:
        /*005c*/ 	.word	0x00000000
        /*0060*/ 	.short	0x0008
        /*0062*/ 	.short	0x002c
        /*0064*/ 	.byte	0x00, 0xf0, 0x11, 0x00


	//----- nvinfo : EIATTR_KPARAM_INFO
	.align		4
.L_19:
        /*0068*/ 	.byte	0x04, 0x17
        /*006a*/ 	.short	(.L_21 - .L_20)
.L_20:
        /*006c*/ 	.word	0x00000000
        /*0070*/ 	.short	0x0007
        /*0072*/ 	.short	0x0028
        /*0074*/ 	.byte	0x00, 0xf0, 0x11, 0x00


	//----- nvinfo : EIATTR_KPARAM_INFO
	.align		4
.L_21:
        /*0078*/ 	.byte	0x04, 0x17
        /*007a*/ 	.short	(.L_23 - .L_22)
.L_22:
        /*007c*/ 	.word	0x00000000
        /*0080*/ 	.short	0x0006
        /*0082*/ 	.short	0x0024
        /*0084*/ 	.byte	0x00, 0xf0, 0x11, 0x00


	//----- nvinfo : EIATTR_KPARAM_INFO
	.align		4
.L_23:
        /*0088*/ 	.byte	0x04, 0x17
        /*008a*/ 	.short	(.L_25 - .L_24)
.L_24:
        /*008c*/ 	.word	0x00000000
        /*0090*/ 	.short	0x0005
        /*0092*/ 	.short	0x0020
        /*0094*/ 	.byte	0x00, 0xf0, 0x11, 0x00


	//----- nvinfo : EIATTR_KPARAM_INFO
	.align		4
.L_25:
        /*0098*/ 	.byte	0x04, 0x17
        /*009a*/ 	.short	(.L_27 - .L_26)
.L_26:
        /*009c*/ 	.word	0x00000000
        /*00a0*/ 	.short	0x0004
        /*00a2*/ 	.short	0x001c
        /*00a4*/ 	.byte	0x00, 0xf0, 0x11, 0x00


	//----- nvinfo : EIATTR_KPARAM_INFO
	.align		4
.L_27:
        /*00a8*/ 	.byte	0x04, 0x17
        /*00aa*/ 	.short	(.L_29 - .L_28)
.L_28:
        /*00ac*/ 	.word	0x00000000
        /*00b0*/ 	.short	0x0003
        /*00b2*/ 	.short	0x0018
        /*00b4*/ 	.byte	0x00, 0xf0, 0x11, 0x00


	//----- nvinfo : EIATTR_KPARAM_INFO
	.align		4
.L_29:
        /*00b8*/ 	.byte	0x04, 0x17
        /*00ba*/ 	.short	(.L_31 - .L_30)
.L_30:
        /*00bc*/ 	.word	0x00000000
        /*00c0*/ 	.short	0x0002
        /*00c2*/ 	.short	0x0010
        /*00c4*/ 	.byte	0x00, 0xf4, 0x21, 0x00


	//----- nvinfo : EIATTR_KPARAM_INFO
	.align		4
.L_31:
        /*00c8*/ 	.byte	0x04, 0x17
        /*00ca*/ 	.short	(.L_33 - .L_32)
.L_32:
        /*00cc*/ 	.word	0x00000000
        /*00d0*/ 	.short	0x0001
        /*00d2*/ 	.short	0x0008
        /*00d4*/ 	.byte	0x00, 0xf4, 0x21, 0x00


	//----- nvinfo : EIATTR_KPARAM_INFO
	.align		4
.L_33:
        /*00d8*/ 	.byte	0x04, 0x17
        /*00da*/ 	.short	(.L_35 - .L_34)
.L_34:
        /*00dc*/ 	.word	0x00000000
        /*00e0*/ 	.short	0x0000
        /*00e2*/ 	.short	0x0000
        /*00e4*/ 	.byte	0x00, 0xf4, 0x21, 0x00


	//----- nvinfo : EIATTR_SPARSE_MMA_MASK
	.align		4
.L_35:
        /*00e8*/ 	.byte	0x03, 0x50
        /*00ea*/ 	.short	0x0000


	//----- nvinfo : EIATTR_MAXREG_COUNT
	.align		4
        /*00ec*/ 	.byte	0x03, 0x1b
        /*00ee*/ 	.short	0x00ff


	//----- nvinfo : EIATTR_NUM_BARRIERS
	.align		4
        /*00f0*/ 	.byte	0x02, 0x4c
        /*00f2*/ 	.byte	0x01
	.zero		1


	//----- nvinfo : EIATTR_MERCURY_ISA_VERSION
	.align		4
        /*00f4*/ 	.byte	0x03, 0x5f
        /*00f6*/ 	.short	0x0101


	//----- nvinfo : EIATTR_EXIT_INSTR_OFFSETS
	.align		4
        /*00f8*/ 	.byte	0x04, 0x1c
        /*00fa*/ 	.short	(.L_37 - .L_36)


	//   ....[0]....
.L_36:
        /*00fc*/ 	.word	0x00002390


	//   ....[1]....
        /*0100*/ 	.word	0x000023e0


	//----- nvinfo : EIATTR_REQNTID
	.align		4
.L_37:
        /*0104*/ 	.byte	0x04, 0x10
        /*0106*/ 	.short	(.L_39 - .L_38)
.L_38:
        /*0108*/ 	.word	0x00000080
        /*010c*/ 	.word	0x00000001
        /*0110*/ 	.word	0x00000001


	//----- nvinfo : EIATTR_CBANK_PARAM_SIZE
	.align		4
.L_39:
        /*0114*/ 	.byte	0x03, 0x19
        /*0116*/ 	.short	0x0050


	//----- nvinfo : EIATTR_PARAM_CBANK
	.align		4
        /*0118*/ 	.byte	0x04, 0x0a
        /*011a*/ 	.short	(.L_41 - .L_40)
	.align		4
.L_40:
        /*011c*/ 	.word	index@(.nv.constant0.matmul_kernel)
        /*0120*/ 	.short	0x0210
        /*0122*/ 	.short	0x0050


	//----- nvinfo : EIATTR_SW_WAR
	.align		4
.L_41:
        /*0124*/ 	.byte	0x04, 0x36
        /*0126*/ 	.short	(.L_43 - .L_42)
.L_42:
        /*0128*/ 	.word	0x00000008
.L_43:


//--------------------- .nv.callgraph             --------------------------
	.section	.nv.callgraph,"",@"SHT_CUDA_CALLGRAPH"
	.align	4
	.sectionentsize	8
	.align		4
        /*0000*/ 	.word	0x00000000
	.align		4
        /*0004*/ 	.word	0xffffffff
	.align		4
        /*0008*/ 	.word	0x00000000
	.align		4
        /*000c*/ 	.word	0xfffffffe
	.align		4
        /*0010*/ 	.word	0x00000000
	.align		4
        /*0014*/ 	.word	0xfffffffd
	.align		4
        /*0018*/ 	.word	0x00000000
	.align		4
        /*001c*/ 	.word	0xfffffffc


//--------------------- .text.matmul_kernel       --------------------------
	.section	.text.matmul_kernel,"ax",@progbits
	.align	128
        .global         matmul_kernel
        .type           matmul_kernel,@function
        .size           matmul_kernel,(.L_x_3 - matmul_kernel)
        .other          matmul_kernel,@"STO_CUDA_ENTRY STV_DEFAULT"
matmul_kernel:
.text.matmul_kernel:
[----:B------:R-:W-:Y:S08]  /*0000*/  LDC R1, c[0x0][0x28] ;  /* 0x00000a00ff017b82 */ /* 0x000ff00000000800 */
[----:B------:R-:W0:Y:S01]  /*0010*/  LDC.64 R16, c[0x0][0x228] ;  /* 0x00008a00ff107b82 */ /* 0x000e220000000a00 */
[----:B------:R-:W1:Y:S01]  /*0020*/  S2R R5, SR_CTAID.X ;  /* 0x0000000000057919 */ /* 0x000e620000002500 */
[----:B------:R-:W-:Y:S01]  /*0030*/  UMOV UR4, 0x400 ;  /* 0x0000040000047882 */ /* 0x000fe20000000000 */
[----:B------:R-:W-:-:S05]  /*0040*/  ULDC.64 UR6, c[0x0][0x208] ;  /* 0x0000820000067ab9 */ /* 0x000fca0000000a00 */
[----:B------:R-:W2:Y:S01]  /*0050*/  S2UR UR5, SR_CgaCtaId ;  /* 0x00000000000579c3 */ /* 0x000ea20000008800 */
[----:B0-----:R-:W-:-:S05]  /*0060*/  VIADD R0, R17, 0xf ;  /* 0x0000000f11007836 */ /* 0x001fca0000000000 */
[----:B------:R-:W-:Y:S01]  /*0070*/  SHF.R.S32.HI R3, RZ, 0x1f, R0 ;  /* 0x0000001fff037819 */ /* 0x000fe20000011400 */
[----:B--2---:R-:W-:-:S03]  /*0080*/  ULEA UR4, UR5, UR4, 0x18 ;  /* 0x0000000405047291 */ /* 0x004fc6000f8ec03f */
[----:B------:R-:W-:Y:S02]  /*0090*/  LEA.HI R3, R3, R0, RZ, 0x4 ;  /* 0x0000000003037211 */ /* 0x000fe400078f20ff */
[----:B-1----:R-:W-:Y:S02]  /*00a0*/  IABS R8, R5 ;  /* 0x0000000500087213 */ /* 0x002fe40000000000 */
[----:B------:R-:W-:-:S05]  /*00b0*/  SHF.R.S32.HI R3, RZ, 0x4, R3 ;  /* 0x00000004ff037819 */ /* 0x000fca0000011403 */
[----:B------:R-:W-:-:S05]  /*00c0*/  IMAD.SHL.U32 R4, R3, 0x8, RZ ;  /* 0x0000000803047824 */ /* 0x000fca00078e00ff */
[-C--:B------:R-:W-:Y:S02]  /*00d0*/  IABS R7, R4.reuse ;  /* 0x0000000400077213 */ /* 0x080fe40000000000 */
[----:B------:R-:W-:Y:S02]  /*00e0*/  IABS R10, R4 ;  /* 0x00000004000a7213 */ /* 0x000fe40000000000 */
[----:B------:R-:W0:Y:S08]  /*00f0*/  I2F.RP R0, R7 ;  /* 0x0000000700007306 */ /* 0x000e300000209400 */
[----:B0-----:R-:W0:Y:S02]  /*0100*/  MUFU.RCP R0, R0 ;  /* 0x0000000000007308 */ /* 0x001e240000001000 */
[----:B0-----:R-:W-:-:S02]  /*0110*/  VIADD R2, R0, 0xffffffe ;  /* 0x0ffffffe00027836 */ /* 0x001fc40000000000 */
[----:B------:R-:W-:-:S04]  /*0120*/  IMAD.MOV R0, RZ, RZ, -R10 ;  /* 0x000000ffff007224 */ /* 0x000fc800078e0a0a */
[----:B------:R0:W1:Y:S02]  /*0130*/  F2I.FTZ.U32.TRUNC.NTZ R3, R2 ;  /* 0x0000000200037305 */ /* 0x000064000021f000 */
[----:B0-----:R-:W-:Y:S02]  /*0140*/  IMAD.MOV.U32 R2, RZ, RZ, RZ ;  /* 0x000000ffff027224 */ /* 0x001fe400078e00ff */
[----:B-1----:R-:W-:-:S04]  /*0150*/  IMAD.MOV R6, RZ, RZ, -R3 ;  /* 0x000000ffff067224 */ /* 0x002fc800078e0a03 */
[----:B------:R-:W-:Y:S02]  /*0160*/  IMAD R9, R6, R7, RZ ;  /* 0x0000000706097224 */ /* 0x000fe400078e02ff */
[----:B------:R-:W-:Y:S02]  /*0170*/  IMAD.MOV.U32 R6, RZ, RZ, R8 ;  /* 0x000000ffff067224 */ /* 0x000fe400078e0008 */
[----:B------:R-:W-:-:S06]  /*0180*/  IMAD.HI.U32 R3, R3, R9, R2 ;  /* 0x0000000903037227 */ /* 0x000fcc00078e0002 */
[----:B------:R-:W-:-:S04]  /*0190*/  IMAD.HI.U32 R3, R3, R6, RZ ;  /* 0x0000000603037227 */ /* 0x000fc800078e00ff */
[----:B------:R-:W-:-:S05]  /*01a0*/  IMAD R0, R3, R0, R6 ;  /* 0x0000000003007224 */ /* 0x000fca00078e0206 */
[----:B------:R-:W-:-:S13]  /*01b0*/  ISETP.GT.U32.AND P1, PT, R7, R0, PT ;  /* 0x000000000700720c */ /* 0x000fda0003f24070 */
[----:B------:R-:W-:Y:S02]  /*01c0*/  @!P1 IMAD.IADD R0, R0, 0x1, -R7 ;  /* 0x0000000100009824 */ /* 0x000fe400078e0a07 */
[----:B------:R-:W-:Y:S01]  /*01d0*/  @!P1 VIADD R3, R3, 0x1 ;  /* 0x0000000103039836 */ /* 0x000fe20000000000 */
[----:B------:R-:W-:Y:S02]  /*01e0*/  ISETP.NE.AND P1, PT, R4, RZ, PT ;  /* 0x000000ff0400720c */ /* 0x000fe40003f25270 */
[----:B------:R-:W-:Y:S02]  /*01f0*/  ISETP.GE.U32.AND P0, PT, R0, R7, PT ;  /* 0x000000070000720c */ /* 0x000fe40003f06070 */
[----:B------:R-:W-:-:S04]  /*0200*/  LOP3.LUT R0, R5, R4, RZ, 0x3c, !PT ;  /* 0x0000000405007212 */ /* 0x000fc800078e3cff */
[----:B------:R-:W-:Y:S01]  /*0210*/  ISETP.GE.AND P2, PT, R0, RZ, PT ;  /* 0x000000ff0000720c */ /* 0x000fe20003f46270 */
[----:B------:R-:W-:-:S06]  /*0220*/  VIADD R0, R16, 0x1f ;  /* 0x0000001f10007836 */ /* 0x000fcc0000000000 */
[----:B------:R-:W-:-:S04]  /*0230*/  @P0 VIADD R3, R3, 0x1 ;  /* 0x0000000103030836 */ /* 0x000fc80000000000 */
[----:B------:R-:W-:Y:S01]  /*0240*/  IMAD.MOV.U32 R2, RZ, RZ, R3 ;  /* 0x000000ffff027224 */ /* 0x000fe200078e0003 */
[----:B------:R-:W-:-:S03]  /*0250*/  SHF.R.S32.HI R3, RZ, 0x1f, R0 ;  /* 0x0000001fff037819 */ /* 0x000fc60000011400 */
[----:B------:R-:W-:Y:S01]  /*0260*/  @!P2 IMAD.MOV R2, RZ, RZ, -R2 ;  /* 0x000000ffff02a224 */ /* 0x000fe200078e0a02 */
[----:B------:R-:W-:Y:S02]  /*0270*/  @!P1 LOP3.LUT R2, RZ, R4, RZ, 0x33, !PT ;  /* 0x00000004ff029212 */ /* 0x000fe400078e33ff */
[----:B------:R-:W-:-:S03]  /*0280*/  LEA.HI R3, R3, R0, RZ, 0x5 ;  /* 0x0000000003037211 */ /* 0x000fc600078f28ff */
[----:B------:R-:W-:Y:S02]  /*0290*/  IMAD.SHL.U32 R8, R2, 0x8, RZ ;  /* 0x0000000802087824 */ /* 0x000fe400078e00ff */
[----:B------:R-:W-:-:S03]  /*02a0*/  IMAD.MOV R2, RZ, RZ, -R2 ;  /* 0x000000ffff027224 */ /* 0x000fc600078e0a02 */
[----:B------:R-:W-:Y:S01]  /*02b0*/  LEA.HI.SX32 R3, R3, -R8, 0x1b ;  /* 0x8000000803037211 */ /* 0x000fe200078fdaff */
[----:B------:R-:W-:-:S03]  /*02c0*/  IMAD R11, R4, R2, R5 ;  /* 0x00000002040b7224 */ /* 0x000fc600078e0205 */
[----:B------:R-:W-:Y:S02]  /*02d0*/  VIMNMX R10, R3, 0x8, PT ;  /* 0x00000008030a7848 */ /* 0x000fe40003fe0100 */
[----:B------:R-:W-:Y:S02]  /*02e0*/  IABS R9, R11 ;  /* 0x0000000b00097213 */ /* 0x000fe40000000000 */
[-C--:B------:R-:W-:Y:S02]  /*02f0*/  IABS R7, R10.reuse ;  /* 0x0000000a00077213 */ /* 0x080fe40000000000 */
[----:B------:R-:W-:Y:S02]  /*0300*/  IABS R4, R10 ;  /* 0x0000000a00047213 */ /* 0x000fe40000000000 */
[----:B------:R-:W0:Y:S08]  /*0310*/  I2F.RP R0, R7 ;  /* 0x0000000700007306 */ /* 0x000e300000209400 */
[----:B0-----:R-:W0:Y:S02]  /*0320*/  MUFU.RCP R0, R0 ;  /* 0x0000000000007308 */ /* 0x001e240000001000 */
[----:B0-----:R-:W-:-:S06]  /*0330*/  VIADD R3, R0, 0xffffffe ;  /* 0x0ffffffe00037836 */ /* 0x001fcc0000000000 */
[----:B------:R-:W0:Y:S02]  /*0340*/  F2I.FTZ.U32.TRUNC.NTZ R3, R3 ;  /* 0x0000000300037305 */ /* 0x000e24000021f000 */
[----:B0-----:R-:W-:-:S04]  /*0350*/  IMAD.MOV R6, RZ, RZ, -R3 ;  /* 0x000000ffff067224 */ /* 0x001fc800078e0a03 */
[----:B------:R-:W-:-:S04]  /*0360*/  IMAD.MOV.U32 R2, RZ, RZ, R6 ;  /* 0x000000ffff027224 */ /* 0x000fc800078e0006 */
[----:B------:R-:W-:Y:S02]  /*0370*/  IMAD R5, R2, R7, RZ ;  /* 0x0000000702057224 */ /* 0x000fe400078e02ff */
[----:B------:R-:W-:-:S04]  /*0380*/  IMAD.MOV.U32 R2, RZ, RZ, RZ ;  /* 0x000000ffff027224 */ /* 0x000fc800078e00ff */
[----:B------:R-:W-:-:S04]  /*0390*/  IMAD.HI.U32 R2, R3, R5, R2 ;  /* 0x0000000503027227 */ /* 0x000fc800078e0002 */
[----:B------:R-:W-:Y:S02]  /*03a0*/  IMAD.MOV R3, RZ, RZ, -R4 ;  /* 0x000000ffff037224 */ /* 0x000fe400078e0a04 */
[----:B------:R-:W-:Y:S01]  /*03b0*/  IMAD.HI.U32 R0, R2, R9, RZ ;  /* 0x0000000902007227 */ /* 0x000fe200078e00ff */
[----:B------:R-:W0:Y:S03]  /*03c0*/  LDC R4, c[0x0][0x230] ;  /* 0x00008c00ff047b82 */ /* 0x000e260000000800 */
[----:B------:R-:W-:Y:S01]  /*03d0*/  IMAD R2, R0, R3, R9 ;  /* 0x0000000300027224 */ /* 0x000fe200078e0209 */
[----:B------:R-:W-:-:S04]  /*03e0*/  LOP3.LUT R3, R11, R10, RZ, 0x3c, !PT ;  /* 0x0000000a0b037212 */ /* 0x000fc800078e3cff */
[----:B------:R-:W-:Y:S02]  /*03f0*/  ISETP.GT.U32.AND P1, PT, R7, R2, PT ;  /* 0x000000020700720c */ /* 0x000fe40003f24070 */
[----:B------:R-:W-:-:S11]  /*0400*/  ISETP.GE.AND P2, PT, R3, RZ, PT ;  /* 0x000000ff0300720c */ /* 0x000fd60003f46270 */
[----:B------:R-:W-:Y:S02]  /*0410*/  @!P1 IMAD.IADD R2, R2, 0x1, -R7 ;  /* 0x0000000102029824 */ /* 0x000fe400078e0a07 */
[----:B------:R-:W-:Y:S01]  /*0420*/  @!P1 VIADD R0, R0, 0x1 ;  /* 0x0000000100009836 */ /* 0x000fe20000000000 */
[----:B------:R-:W-:Y:S02]  /*0430*/  ISETP.NE.AND P1, PT, R10, RZ, PT ;  /* 0x000000ff0a00720c */ /* 0x000fe40003f25270 */
[----:B------:R-:W-:Y:S02]  /*0440*/  ISETP.GE.U32.AND P0, PT, R2, R7, PT ;  /* 0x000000070200720c */ /* 0x000fe40003f06070 */
[----:B------:R-:W1:Y:S11]  /*0450*/  S2R R2, SR_TID.X ;  /* 0x0000000000027919 */ /* 0x000e760000002100 */
[----:B------:R-:W-:-:S04]  /*0460*/  @P0 VIADD R0, R0, 0x1 ;  /* 0x0000000100000836 */ /* 0x000fc80000000000 */
[----:B------:R-:W-:Y:S02]  /*0470*/  IMAD.MOV.U32 R6, RZ, RZ, R0 ;  /* 0x000000ffff067224 */ /* 0x000fe400078e0000 */
[----:B0-----:R-:W-:Y:S02]  /*0480*/  VIADD R0, R4, 0x3f ;  /* 0x0000003f04007836 */ /* 0x001fe40000000000 */
[----:B------:R-:W-:Y:S01]  /*0490*/  @!P2 IMAD.MOV R6, RZ, RZ, -R6 ;  /* 0x000000ffff06a224 */ /* 0x000fe200078e0a06 */
[----:B------:R-:W-:Y:S02]  /*04a0*/  @!P1 LOP3.LUT R6, RZ, R10, RZ, 0x33, !PT ;  /* 0x0000000aff069212 */ /* 0x000fe400078e33ff */
[----:B------:R-:W-:-:S03]  /*04b0*/  ISETP.GT.AND P1, PT, R0, 0x3f, PT ;  /* 0x0000003f0000780c */ /* 0x000fc60003f24270 */
[----:B------:R-:W-:Y:S02]  /*04c0*/  IMAD.MOV R3, RZ, RZ, -R6 ;  /* 0x000000ffff037224 */ /* 0x000fe400078e0a06 */
[----:B------:R-:W-:Y:S02]  /*04d0*/  IMAD.SHL.U32 R6, R6, 0x10, RZ ;  /* 0x0000001006067824 */ /* 0x000fe400078e00ff */
[----:B------:R-:W-:Y:S01]  /*04e0*/  IMAD R3, R10, R3, R11 ;  /* 0x000000030a037224 */ /* 0x000fe200078e020b */
[----:B-1----:R-:W-:-:S03]  /*04f0*/  LOP3.LUT R4, R2, 0x1f, RZ, 0xc0, !PT ;  /* 0x0000001f02047812 */ /* 0x002fc600078ec0ff */
[----:B------:R-:W-:Y:S01]  /*0500*/  IMAD.IADD R3, R8, 0x1, R3 ;  /* 0x0000000108037824 */ /* 0x000fe200078e0203 */
[----:B------:R-:W-:Y:S01]  /*0510*/  SHF.R.U32.HI R37, RZ, 0x5, R2 ;  /* 0x00000005ff257819 */ /* 0x000fe20000011602 */
[----:B------:R-:W-:Y:S01]  /*0520*/  @!P1 IMAD.MOV.U32 R20, RZ, RZ, RZ ;  /* 0x000000ffff149224 */ /* 0x000fe200078e00ff */
[C---:B------:R-:W-:Y:S01]  /*0530*/  LOP3.LUT R7, R2.reuse, 0x40, RZ, 0xc0, !PT ;  /* 0x0000004002077812 */ /* 0x040fe200078ec0ff */
[----:B------:R-:W-:Y:S01]  /*0540*/  IMAD R3, R3, 0x20, R4 ;  /* 0x0000002003037824 */ /* 0x000fe200078e0204 */
[C---:B------:R-:W-:Y:S01]  /*0550*/  LOP3.LUT P0, RZ, R2.reuse, 0x40, RZ, 0xc0, !PT ;  /* 0x0000004002ff7812 */ /* 0x040fe2000780c0ff */
[----:B------:R-:W-:Y:S01]  /*0560*/  @!P1 IMAD.SHL.U32 R4, R2, 0x20, RZ ;  /* 0x0000002002049824 */ /* 0x000fe200078e00ff */
[----:B------:R-:W-:Y:S01]  /*0570*/  SGXT.U32 R37, R37, 0x2 ;  /* 0x000000022525781a */ /* 0x000fe20000000000 */
[----:B------:R-:W-:Y:S01]  /*0580*/  @!P1 IMAD.MOV.U32 R22, RZ, RZ, RZ ;  /* 0x000000ffff169224 */ /* 0x000fe200078e00ff */
[----:B------:R-:W-:Y:S01]  /*0590*/  @!P1 SHF.R.U32.HI R5, RZ, 0x1, R7 ;  /* 0x00000001ff059819 */ /* 0x000fe20000011607 */
[----:B------:R-:W-:Y:S08]  /*05a0*/  @!P1 BRA `(.L_x_0) ;  /* 0x0000001800a89947 */ /* 0x000ff00003800000 */
[----:B------:R-:W-:Y:S01]  /*05b0*/  IABS R19, R16 ;  /* 0x0000001000137213 */ /* 0x000fe20000000000 */
[----:B------:R-:W0:Y:S01]  /*05c0*/  LDC.64 R50, c[0x0][0x218] ;  /* 0x00008600ff327b82 */ /* 0x000e220000000a00 */
[----:B------:R-:W-:Y:S01]  /*05d0*/  IABS R11, R17 ;  /* 0x00000011000b7213 */ /* 0x000fe20000000000 */
[----:B------:R-:W-:Y:S01]  /*05e0*/  ULDC UR5, c[0x0][0x234] ;  /* 0x00008d0000057ab9 */ /* 0x000fe20000000800 */
[----:B------:R-:W1:Y:S01]  /*05f0*/  I2F.RP R12, R19 ;  /* 0x00000013000c7306 */ /* 0x000e620000209400 */
[----:B------:R-:W-:Y:S01]  /*0600*/  IABS R15, R3 ;  /* 0x00000003000f7213 */ /* 0x000fe20000000000 */
[----:B------:R-:W-:Y:S01]  /*0610*/  ULDC.64 UR8, c[0x0][0x210] ;  /* 0x0000840000087ab9 */ /* 0x000fe20000000a00 */
[----:B------:R-:W-:Y:S02]  /*0620*/  LEA.HI R21, R7, R6, RZ, 0x1a ;  /* 0x0000000607157211 */ /* 0x000fe400078fd0ff */
[----:B------:R-:W-:Y:S01]  /*0630*/  ISETP.GE.AND P6, PT, R3, RZ, PT ;  /* 0x000000ff0300720c */ /* 0x000fe20003fc6270 */
[----:B------:R-:W2:Y:S01]  /*0640*/  LDC R32, c[0x0][0x238] ;  /* 0x00008e00ff207b82 */ /* 0x000ea20000000800 */
[----:B------:R-:W-:Y:S01]  /*0650*/  IABS R26, R21 ;  /* 0x00000015001a7213 */ /* 0x000fe20000000000 */
[----:B------:R-:W3:Y:S01]  /*0660*/  I2F.RP R10, R11 ;  /* 0x0000000b000a7306 */ /* 0x000ee20000209400 */
[C---:B------:R-:W-:Y:S01]  /*0670*/  VIADD R23, R21.reuse, 0xc ;  /* 0x0000000c15177836 */ /* 0x040fe20000000000 */
[----:B------:R-:W-:Y:S01]  /*0680*/  ISETP.NE.AND P5, PT, R16, RZ, PT ;  /* 0x000000ff1000720c */ /* 0x000fe20003fa5270 */
[----:B------:R-:W-:Y:S01]  /*0690*/  VIADD R25, R21, 0xa ;  /* 0x0000000a15197836 */ /* 0x000fe20000000000 */
[----:B------:R-:W-:Y:S01]  /*06a0*/  LOP3.LUT R39, R37, 0x34, RZ, 0xfc, !PT ;  /* 0x0000003425277812 */ /* 0x000fe200078efcff */
[C---:B------:R-:W-:Y:S01]  /*06b0*/  VIADD R27, R21.reuse, 0x8 ;  /* 0x00000008151b7836 */ /* 0x040fe20000000000 */
[----:B------:R-:W4:Y:S01]  /*06c0*/  LDC R33, c[0x0][0x23c] ;  /* 0x00008f00ff217b82 */ /* 0x000f220000000800 */
[C---:B------:R-:W-:Y:S01]  /*06d0*/  VIADD R29, R21.reuse, 0x4 ;  /* 0x00000004151d7836 */ /* 0x040fe20000000000 */
[----:B-1----:R-:W1:Y:S01]  /*06e0*/  MUFU.RCP R12, R12 ;  /* 0x0000000c000c7308 */ /* 0x002e620000001000 */
[----:B------:R-:W-:Y:S01]  /*06f0*/  IABS R18, R25 ;  /* 0x0000001900127213 */ /* 0x000fe20000000000 */
[----:B------:R-:W-:Y:S01]  /*0700*/  VIADD R28, R21, 0x6 ;  /* 0x00000006151c7836 */ /* 0x000fe20000000000 */
[----:B------:R-:W-:Y:S01]  /*0710*/  LOP3.LUT R41, R37, 0x2c, RZ, 0xfc, !PT ;  /* 0x0000002c25297812 */ /* 0x000fe200078efcff */
[----:B------:R-:W-:Y:S01]  /*0720*/  VIADD R30, R21, 0x2 ;  /* 0x00000002151e7836 */ /* 0x000fe20000000000 */
[----:B------:R-:W-:-:S02]  /*0730*/  IABS R22, R29 ;  /* 0x0000001d00167213 */ /* 0x000fc40000000000 */
[----:B------:R-:W-:Y:S01]  /*0740*/  IABS R20, R28 ;  /* 0x0000001c00147213 */ /* 0x000fe20000000000 */
[----:B---3--:R-:W3:Y:S01]  /*0750*/  MUFU.RCP R10, R10 ;  /* 0x0000000a000a7308 */ /* 0x008ee20000001000 */
[----:B------:R-:W-:Y:S02]  /*0760*/  IABS R24, R30 ;  /* 0x0000001e00187213 */ /* 0x000fe40000000000 */
[C---:B------:R-:W-:Y:S02]  /*0770*/  LOP3.LUT R43, R37.reuse, 0x24, RZ, 0xfc, !PT ;  /* 0x00000024252b7812 */ /* 0x040fe400078efcff */
[----:B------:R-:W-:Y:S01]  /*0780*/  LOP3.LUT R45, R37, 0x18, RZ, 0xfc, !PT ;  /* 0x00000018252d7812 */ /* 0x000fe200078efcff */
[-C--:B--2---:R-:W-:Y:S01]  /*0790*/  IMAD R39, R39, R32.reuse, RZ ;  /* 0x0000002027277224 */ /* 0x084fe200078e02ff */
[----:B------:R-:W-:Y:S01]  /*07a0*/  LOP3.LUT R47, R37, 0x10, RZ, 0xfc, !PT ;  /* 0x00000010252f7812 */ /* 0x000fe200078efcff */
[-C--:B------:R-:W-:Y:S01]  /*07b0*/  IMAD R41, R41, R32.reuse, RZ ;  /* 0x0000002029297224 */ /* 0x080fe200078e02ff */
[----:B------:R-:W-:Y:S01]  /*07c0*/  LOP3.LUT R49, R37, 0x8, RZ, 0xfc, !PT ;  /* 0x0000000825317812 */ /* 0x000fe200078efcff */
[----:B-1----:R-:W-:Y:S01]  /*07d0*/  VIADD R8, R12, 0xffffffe ;  /* 0x0ffffffe0c087836 */ /* 0x002fe20000000000 */
[----:B------:R-:W-:Y:S01]  /*07e0*/  LEA.HI R35, R2, 0x3c, RZ, 0x1b ;  /* 0x0000003c02237811 */ /* 0x000fe200078fd8ff */
[----:B------:R-:W-:-:S02]  /*07f0*/  IMAD R43, R43, R32, RZ ;  /* 0x000000202b2b7224 */ /* 0x000fc400078e02ff */
[----:B------:R1:W2:Y:S01]  /*0800*/  F2I.FTZ.U32.TRUNC.NTZ R9, R8 ;  /* 0x0000000800097305 */ /* 0x0002a2000021f000 */
[-C--:B------:R-:W-:Y:S02]  /*0810*/  IMAD R45, R45, R32.reuse, RZ ;  /* 0x000000202d2d7224 */ /* 0x080fe400078e02ff */
[----:B---3--:R-:W-:Y:S02]  /*0820*/  VIADD R4, R10, 0xffffffe ;  /* 0x0ffffffe0a047836 */ /* 0x008fe40000000000 */
[-C--:B------:R-:W-:Y:S02]  /*0830*/  IMAD R47, R47, R32.reuse, RZ ;  /* 0x000000202f2f7224 */ /* 0x080fe400078e02ff */
[-C--:B------:R-:W-:Y:S01]  /*0840*/  IMAD R49, R49, R32.reuse, RZ ;  /* 0x0000002031317224 */ /* 0x080fe200078e02ff */
[----:B------:R3:W5:Y:S01]  /*0850*/  F2I.FTZ.U32.TRUNC.NTZ R5, R4 ;  /* 0x0000000400057305 */ /* 0x000762000021f000 */
[----:B-1----:R-:W-:Y:S02]  /*0860*/  IMAD.MOV.U32 R8, RZ, RZ, RZ ;  /* 0x000000ffff087224 */ /* 0x002fe400078e00ff */
[----:B------:R-:W-:-:S02]  /*0870*/  IMAD R35, R35, R32, RZ ;  /* 0x0000002023237224 */ /* 0x000fc400078e02ff */
[----:B--2---:R-:W-:Y:S02]  /*0880*/  IMAD.MOV R14, RZ, RZ, -R9 ;  /* 0x000000ffff0e7224 */ /* 0x004fe400078e0a09 */
[----:B---3--:R-:W-:Y:S02]  /*0890*/  IMAD.MOV.U32 R4, RZ, RZ, RZ ;  /* 0x000000ffff047224 */ /* 0x008fe400078e00ff */
[----:B------:R-:W-:Y:S02]  /*08a0*/  IMAD R13, R14, R19, RZ ;  /* 0x000000130e0d7224 */ /* 0x000fe400078e02ff */
[----:B------:R-:W-:Y:S02]  /*08b0*/  IMAD.MOV.U32 R14, RZ, RZ, R15 ;  /* 0x000000ffff0e7224 */ /* 0x000fe400078e000f */
[----:B------:R-:W-:-:S04]  /*08c0*/  IMAD.HI.U32 R9, R9, R13, R8 ;  /* 0x0000000d09097227 */ /* 0x000fc800078e0008 */
[----:B-----5:R-:W-:Y:S02]  /*08d0*/  IMAD.MOV R8, RZ, RZ, -R5 ;  /* 0x000000ffff087224 */ /* 0x020fe400078e0a05 */
[----:B------:R-:W-:-:S04]  /*08e0*/  IMAD.HI.U32 R9, R9, R14, RZ ;  /* 0x0000000e09097227 */ /* 0x000fc800078e00ff */
[----:B------:R-:W-:Y:S02]  /*08f0*/  VIADD R15, R21, 0xe ;  /* 0x0000000e150f7836 */ /* 0x000fe40000000000 */
[----:B------:R-:W-:Y:S02]  /*0900*/  IMAD R13, R8, R11, RZ ;  /* 0x0000000b080d7224 */ /* 0x000fe400078e02ff */
[----:B------:R-:W-:Y:S01]  /*0910*/  IMAD.MOV R9, RZ, RZ, -R9 ;  /* 0x000000ffff097224 */ /* 0x000fe200078e0a09 */
[----:B------:R-:W-:Y:S01]  /*0920*/  IABS R8, R15 ;  /* 0x0000000f00087213 */ /* 0x000fe20000000000 */
[----:B------:R-:W-:Y:S01]  /*0930*/  IMAD.HI.U32 R4, R5, R13, R4 ;  /* 0x0000000d05047227 */ /* 0x000fe200078e0004 */
[----:B------:R-:W-:Y:S02]  /*0940*/  IABS R13, R23 ;  /* 0x00000017000d7213 */ /* 0x000fe40000000000 */
[----:B------:R-:W-:Y:S01]  /*0950*/  ISETP.GE.AND P3, PT, R15, RZ, PT ;  /* 0x000000ff0f00720c */ /* 0x000fe20003f66270 */
[----:B------:R-:W-:Y:S01]  /*0960*/  IMAD R12, R19, R9, R14 ;  /* 0x00000009130c7224 */ /* 0x000fe200078e020e */
[----:B------:R-:W-:Y:S01]  /*0970*/  IABS R15, R27 ;  /* 0x0000001b000f7213 */ /* 0x000fe20000000000 */
[----:B------:R-:W-:-:S02]  /*0980*/  IMAD.MOV.U32 R9, RZ, RZ, R8 ;  /* 0x000000ffff097224 */ /* 0x000fc400078e0008 */
[----:B------:R-:W-:Y:S01]  /*0990*/  IMAD.HI.U32 R8, R4, R13, RZ ;  /* 0x0000000d04087227 */ /* 0x000fe200078e00ff */
[----:B------:R-:W-:-:S03]  /*09a0*/  ISETP.GT.U32.AND P1, PT, R19, R12, PT ;  /* 0x0000000c1300720c */ /* 0x000fc60003f24070 */
[----:B------:R-:W-:-:S04]  /*09b0*/  IMAD.HI.U32 R5, R4, R9, RZ ;  /* 0x0000000904057227 */ /* 0x000fc800078e00ff */
[----:B------:R-:W-:Y:S02]  /*09c0*/  IMAD.MOV R10, RZ, RZ, -R5 ;  /* 0x000000ffff0a7224 */ /* 0x000fe400078e0a05 */
[----:B------:R-:W-:Y:S02]  /*09d0*/  IMAD.MOV R14, RZ, RZ, -R8 ;  /* 0x000000ffff0e7224 */ /* 0x000fe400078e0a08 */
[C---:B------:R-:W-:Y:S02]  /*09e0*/  IMAD R8, R11.reuse, R10, R9 ;  /* 0x0000000a0b087224 */ /* 0x040fe400078e0209 */
[----:B------:R-:W-:Y:S02]  /*09f0*/  @!P1 IMAD.IADD R12, R12, 0x1, -R19 ;  /* 0x000000010c0c9824 */ /* 0x000fe400078e0a13 */
[----:B------:R-:W-:Y:S01]  /*0a00*/  IMAD.HI.U32 R5, R4, R18, RZ ;  /* 0x0000001204057227 */ /* 0x000fe200078e00ff */
[----:B------:R-:W-:Y:S02]  /*0a10*/  ISETP.GT.U32.AND P1, PT, R11, R8, PT ;  /* 0x000000080b00720c */ /* 0x000fe40003f24070 */
[----:B------:R-:W-:Y:S01]  /*0a20*/  ISETP.GT.U32.AND P4, PT, R19, R12, PT ;  /* 0x0000000c1300720c */ /* 0x000fe20003f84070 */
[----:B------:R-:W-:-:S02]  /*0a30*/  IMAD.MOV R5, RZ, RZ, -R5 ;  /* 0x000000ffff057224 */ /* 0x000fc400078e0a05 */
[----:B------:R-:W-:-:S04]  /*0a40*/  IMAD.HI.U32 R9, R4, R15, RZ ;  /* 0x0000000f04097227 */ /* 0x000fc800078e00ff */
[C---:B------:R-:W-:Y:S02]  /*0a50*/  IMAD R18, R11.reuse, R5, R18 ;  /* 0x000000050b127224 */ /* 0x040fe400078e0212 */
[C---:B------:R-:W-:Y:S02]  /*0a60*/  IMAD R10, R11.reuse, R14, R13 ;  /* 0x0000000e0b0a7224 */ /* 0x040fe400078e020d */
[----:B------:R-:W-:Y:S01]  /*0a70*/  @!P1 IMAD.IADD R8, R8, 0x1, -R11 ;  /* 0x0000000108089824 */ /* 0x000fe200078e0a0b */
[C---:B------:R-:W-:Y:S01]  /*0a80*/  ISETP.GT.U32.AND P1, PT, R11.reuse, R18, PT ;  /* 0x000000120b00720c */ /* 0x040fe20003f24070 */
[----:B------:R-:W-:Y:S01]  /*0a90*/  IMAD.MOV R14, RZ, RZ, -R9 ;  /* 0x000000ffff0e7224 */ /* 0x000fe200078e0a09 */
[----:B------:R-:W-:Y:S01]  /*0aa0*/  ISETP.GT.U32.AND P2, PT, R11, R10, PT ;  /* 0x0000000a0b00720c */ /* 0x000fe20003f44070 */
[----:B------:R-:W-:-:S04]  /*0ab0*/  IMAD.HI.U32 R9, R4, R22, RZ ;  /* 0x0000001604097227 */ /* 0x000fc800078e00ff */
[C---:B------:R-:W-:Y:S02]  /*0ac0*/  IMAD R14, R11.reuse, R14, R15 ;  /* 0x0000000e0b0e7224 */ /* 0x040fe400078e020f */
[----:B------:R-:W-:Y:S02]  /*0ad0*/  @!P4 IMAD.IADD R12, R12, 0x1, -R19 ;  /* 0x000000010c0cc824 */ /* 0x000fe400078e0a13 */
[----:B------:R-:W-:Y:S02]  /*0ae0*/  IMAD.MOV R9, RZ, RZ, -R9 ;  /* 0x000000ffff097224 */ /* 0x000fe400078e0a09 */
[----:B------:R-:W-:Y:S01]  /*0af0*/  @!P6 IMAD.MOV R12, RZ, RZ, -R12 ;  /* 0x000000ffff0ce224 */ /* 0x000fe200078e0a0c */
[C---:B------:R-:W-:Y:S01]  /*0b00*/  ISETP.GT.U32.AND P6, PT, R11.reuse, R14, PT ;  /* 0x0000000e0b00720c */ /* 0x040fe20003fc4070 */
[----:B------:R-:W-:Y:S01]  /*0b10*/  IMAD R22, R11, R9, R22 ;  /* 0x000000090b167224 */ /* 0x000fe200078e0216 */
[----:B------:R-:W-:Y:S01]  /*0b20*/  @!P5 LOP3.LUT R12, RZ, R16, RZ, 0x33, !PT ;  /* 0x00000010ff0cd212 */ /* 0x000fe200078e33ff */
[----:B------:R-:W-:-:S02]  /*0b30*/  @!P1 IMAD.IADD R18, R18, 0x1, -R11 ;  /* 0x0000000112129824 */ /* 0x000fc400078e0a0b */
[----:B------:R-:W-:Y:S01]  /*0b40*/  @!P2 IMAD.IADD R10, R10, 0x1, -R11 ;  /* 0x000000010a0aa824 */ /* 0x000fe200078e0a0b */
[C---:B------:R-:W-:Y:S01]  /*0b50*/  ISETP.GT.U32.AND P1, PT, R11.reuse, R22, PT ;  /* 0x000000160b00720c */ /* 0x040fe20003f24070 */
[----:B------:R-:W-:Y:S01]  /*0b60*/  IMAD.HI.U32 R5, R4, R20, RZ ;  /* 0x0000001404057227 */ /* 0x000fe200078e00ff */
[C---:B------:R-:W-:Y:S02]  /*0b70*/  ISETP.GT.U32.AND P2, PT, R11.reuse, R8, PT ;  /* 0x000000080b00720c */ /* 0x040fe40003f44070 */
[----:B------:R-:W-:Y:S01]  /*0b80*/  ISETP.GT.U32.AND P4, PT, R11, R10, PT ;  /* 0x0000000a0b00720c */ /* 0x000fe20003f84070 */
[----:B------:R-:W-:Y:S02]  /*0b90*/  IMAD.MOV R5, RZ, RZ, -R5 ;  /* 0x000000ffff057224 */ /* 0x000fe400078e0a05 */
[----:B------:R-:W-:Y:S01]  /*0ba0*/  @!P6 IMAD.IADD R14, R14, 0x1, -R11 ;  /* 0x000000010e0ee824 */ /* 0x000fe200078e0a0b */
[----:B------:R-:W-:Y:S01]  /*0bb0*/  ISETP.GE.AND P6, PT, R23, RZ, PT ;  /* 0x000000ff1700720c */ /* 0x000fe20003fc6270 */
[----:B------:R-:W-:-:S02]  /*0bc0*/  IMAD R20, R11, R5, R20 ;  /* 0x000000050b147224 */ /* 0x000fc400078e0214 */
[----:B------:R-:W-:-:S03]  /*0bd0*/  IMAD.HI.U32 R5, R4, R24, RZ ;  /* 0x0000001804057227 */ /* 0x000fc600078e00ff */
[C---:B------:R-:W-:Y:S01]  /*0be0*/  ISETP.GT.U32.AND P5, PT, R11.reuse, R20, PT ;  /* 0x000000140b00720c */ /* 0x040fe20003fa4070 */
[----:B------:R-:W-:Y:S01]  /*0bf0*/  @!P1 IMAD.IADD R22, R22, 0x1, -R11 ;  /* 0x0000000116169824 */ /* 0x000fe200078e0a0b */
[----:B------:R-:W-:Y:S01]  /*0c00*/  ISETP.GT.U32.AND P1, PT, R11, R14, PT ;  /* 0x0000000e0b00720c */ /* 0x000fe20003f24070 */
[----:B------:R-:W-:-:S04]  /*0c10*/  IMAD.HI.U32 R4, R4, R26, RZ ;  /* 0x0000001a04047227 */ /* 0x000fc800078e00ff */
[----:B------:R-:W-:Y:S01]  /*0c20*/  @!P4 IMAD.IADD R10, R10, 0x1, -R11 ;  /* 0x000000010a0ac824 */ /* 0x000fe200078e0a0b */
[C---:B------:R-:W-:Y:S01]  /*0c30*/  ISETP.GT.U32.AND P4, PT, R11.reuse, R18, PT ;  /* 0x000000120b00720c */ /* 0x040fe20003f84070 */
[----:B------:R-:W-:Y:S02]  /*0c40*/  IMAD.MOV R5, RZ, RZ, -R5 ;  /* 0x000000ffff057224 */ /* 0x000fe400078e0a05 */
[----:B------:R-:W-:Y:S02]  /*0c50*/  IMAD.MOV R4, RZ, RZ, -R4 ;  /* 0x000000ffff047224 */ /* 0x000fe400078e0a04 */
[C---:B------:R-:W-:Y:S01]  /*0c60*/  IMAD R24, R11.reuse, R5, R24 ;  /* 0x000000050b187224 */ /* 0x040fe200078e0218 */
[----:B------:R-:W-:Y:S01]  /*0c70*/  SHF.R.S32.HI R5, RZ, 0x1f, R0 ;  /* 0x0000001fff057819 */ /* 0x000fe20000011400 */
[----:B------:R-:W-:Y:S02]  /*0c80*/  IMAD.MOV.U32 R15, RZ, RZ, R10 ;  /* 0x000000ffff0f7224 */ /* 0x000fe400078e000a */
[----:B------:R-:W-:Y:S01]  /*0c90*/  IMAD R26, R11, R4, R26 ;  /* 0x000000040b1a7224 */ /* 0x000fe200078e021a */
[----:B------:R-:W-:Y:S01]  /*0ca0*/  LEA.HI R0, R5, R0, RZ, 0x6 ;  /* 0x0000000005007211 */ /* 0x000fe200078f30ff */
[----:B------:R-:W-:Y:S01]  /*0cb0*/  @!P6 IMAD.MOV R15, RZ, RZ, -R15 ;  /* 0x000000ffff0fe224 */ /* 0x000fe200078e0a0f */
[C---:B------:R-:W-:Y:S01]  /*0cc0*/  ISETP.GT.U32.AND P6, PT, R11.reuse, R24, PT ;  /* 0x000000180b00720c */ /* 0x040fe20003fc4070 */
[--C-:B------:R-:W-:Y:S01]  /*0cd0*/  @!P1 IMAD.IADD R14, R14, 0x1, -R11.reuse ;  /* 0x000000010e0e9824 */ /* 0x100fe200078e0a0b */
[----:B------:R-:W-:Y:S01]  /*0ce0*/  ISETP.GT.U32.AND P1, PT, R11, R26, PT ;  /* 0x0000001a0b00720c */ /* 0x000fe20003f24070 */
[----:B------:R-:W-:Y:S01]  /*0cf0*/  @!P2 IMAD.IADD R8, R8, 0x1, -R11 ;  /* 0x000000010808a824 */ /* 0x000fe200078e0a0b */
[----:B------:R-:W-:Y:S01]  /*0d00*/  SHF.R.U32.HI R5, RZ, 0x1, R7 ;  /* 0x00000001ff057819 */ /* 0x000fe20000011607 */
[--C-:B------:R-:W-:Y:S01]  /*0d10*/  @!P5 IMAD.IADD R20, R20, 0x1, -R11.reuse ;  /* 0x000000011414d824 */ /* 0x100fe200078e0a0b */
[----:B------:R-:W-:Y:S01]  /*0d20*/  ISETP.GE.AND P5, PT, R25, RZ, PT ;  /* 0x000000ff1900720c */ /* 0x000fe20003fa6270 */
[----:B------:R-:W-:Y:S01]  /*0d30*/  IMAD.MOV.U32 R13, RZ, RZ, R8 ;  /* 0x000000ffff0d7224 */ /* 0x000fe200078e0008 */
[----:B------:R-:W-:Y:S01]  /*0d40*/  LOP3.LUT R7, R2, 0x7, RZ, 0xc0, !PT ;  /* 0x0000000702077812 */ /* 0x000fe200078ec0ff */
[----:B------:R-:W-:Y:S01]  /*0d50*/  @!P4 IMAD.IADD R18, R18, 0x1, -R11 ;  /* 0x000000011212c824 */ /* 0x000fe200078e0a0b */
[C---:B------:R-:W-:Y:S01]  /*0d60*/  ISETP.GT.U32.AND P4, PT, R11.reuse, R22, PT ;  /* 0x000000160b00720c */ /* 0x040fe20003f84070 */
[----:B------:R-:W-:Y:S01]  /*0d70*/  @!P3 IMAD.MOV R13, RZ, RZ, -R13 ;  /* 0x000000ffff0db224 */ /* 0x000fe200078e0a0d */
[----:B------:R-:W-:Y:S01]  /*0d80*/  ISETP.GT.U32.AND P3, PT, R11, R20, PT ;  /* 0x000000140b00720c */ /* 0x000fe20003f64070 */
[--C-:B------:R-:W-:Y:S01]  /*0d90*/  @!P6 IMAD.IADD R24, R24, 0x1, -R11.reuse ;  /* 0x000000011818e824 */ /* 0x100fe200078e0a0b */
[----:B------:R-:W-:Y:S01]  /*0da0*/  ISETP.GE.AND P2, PT, R21, RZ, PT ;  /* 0x000000ff1500720c */ /* 0x000fe20003f46270 */
[--C-:B------:R-:W-:Y:S01]  /*0db0*/  @!P1 IMAD.IADD R26, R26, 0x1, -R11.reuse ;  /* 0x000000011a1a9824 */ /* 0x100fe200078e0a0b */
[----:B------:R-:W-:Y:S01]  /*0dc0*/  LOP3.LUT R25, R37, 0x28, RZ, 0xfc, !PT ;  /* 0x0000002825197812 */ /* 0x000fe200078efcff */
[C---:B------:R-:W-:Y:S01]  /*0dd0*/  IMAD.SHL.U32 R8, R2.reuse, 0x8, RZ ;  /* 0x0000000802087824 */ /* 0x040fe200078e00ff */
[C---:B------:R-:W-:Y:S01]  /*0de0*/  ISETP.GT.U32.AND P6, PT, R11.reuse, R24, PT ;  /* 0x000000180b00720c */ /* 0x040fe20003fc4070 */
[C---:B------:R-:W-:Y:S01]  /*0df0*/  IMAD.SHL.U32 R4, R2.reuse, 0x20, RZ ;  /* 0x0000002002047824 */ /* 0x040fe200078e00ff */
[----:B------:R-:W-:Y:S01]  /*0e00*/  ISETP.GT.U32.AND P1, PT, R11, R26, PT ;  /* 0x0000001a0b00720c */ /* 0x000fe20003f24070 */
[----:B------:R-:W-:Y:S01]  /*0e10*/  IMAD.SHL.U32 R10, R2, 0x2, RZ ;  /* 0x00000002020a7824 */ /* 0x000fe200078e00ff */
[----:B------:R-:W-:Y:S01]  /*0e20*/  LOP3.LUT R8, R8, 0x30, RZ, 0xc0, !PT ;  /* 0x0000003008087812 */ /* 0x000fe200078ec0ff */
[--C-:B------:R-:W-:Y:S01]  /*0e30*/  @!P4 IMAD.IADD R22, R22, 0x1, -R11.reuse ;  /* 0x000000011616c824 */ /* 0x100fe200078e0a0b */
[----:B------:R-:W-:Y:S01]  /*0e40*/  LOP3.LUT R16, R4, 0x400, RZ, 0xc0, !PT ;  /* 0x0000040004107812 */ /* 0x000fe200078ec0ff */
[--C-:B------:R-:W-:Y:S01]  /*0e50*/  @!P3 IMAD.IADD R20, R20, 0x1, -R11.reuse ;  /* 0x000000011414b824 */ /* 0x100fe200078e0a0b */
[----:B------:R-:W-:Y:S01]  /*0e60*/  LOP3.LUT R9, R5, 0x10, R10, 0xf8, !PT ;  /* 0x0000001005097812 */ /* 0x000fe200078ef80a */
[C---:B------:R-:W-:Y:S01]  /*0e70*/  IMAD.SHL.U32 R19, R7.reuse, 0x10, RZ ;  /* 0x0000001007137824 */ /* 0x040fe200078e00ff */
[----:B------:R-:W-:Y:S01]  /*0e80*/  ISETP.GE.AND P3, PT, R28, RZ, PT ;  /* 0x000000ff1c00720c */ /* 0x000fe20003f66270 */
[----:B------:R-:W-:Y:S01]  /*0e90*/  IMAD R8, R7, 0x40, R8 ;  /* 0x0000004007087824 */ /* 0x000fe200078e0208 */
[----:B------:R-:W-:Y:S01]  /*0ea0*/  ISETP.GE.AND P4, PT, R29, RZ, PT ;  /* 0x000000ff1d00720c */ /* 0x000fe20003f86270 */
[--C-:B------:R-:W-:Y:S01]  /*0eb0*/  @!P6 IMAD.IADD R24, R24, 0x1, -R11.reuse ;  /* 0x000000011818e824 */ /* 0x100fe200078e0a0b */
[----:B------:R-:W-:Y:S01]  /*0ec0*/  LOP3.LUT R28, R19, 0x30, R10, 0x78, !PT ;  /* 0x00000030131c7812 */ /* 0x000fe200078e780a */
[----:B------:R-:W-:Y:S01]  /*0ed0*/  @!P1 IMAD.IADD R26, R26, 0x1, -R11 ;  /* 0x000000011a1a9824 */ /* 0x000fe200078e0a0b */
[----:B------:R-:W-:Y:S01]  /*0ee0*/  ISETP.GE.AND P6, PT, R30, RZ, PT ;  /* 0x000000ff1e00720c */ /* 0x000fe20003fc6270 */
[----:B------:R-:W1:Y:S01]  /*0ef0*/  LDC R11, c[0x0][0x240] ;  /* 0x00009000ff0b7b82 */ /* 0x000e620000000800 */
[----:B------:R-:W-:Y:S01]  /*0f00*/  @!P5 IMAD.MOV R18, RZ, RZ, -R18 ;  /* 0x000000ffff12d224 */ /* 0x000fe200078e0a12 */
[----:B------:R-:W-:Y:S01]  /*0f10*/  ISETP.GE.AND P5, PT, R27, RZ, PT ;  /* 0x000000ff1b00720c */ /* 0x000fe20003fa6270 */
[----:B------:R-:W-:Y:S01]  /*0f20*/  IMAD R19, R7, 0x80, R16 ;  /* 0x0000008007137824 */ /* 0x000fe200078e0210 */
[----:B------:R-:W-:Y:S01]  /*0f30*/  LOP3.LUT R16, R8, R9, RZ, 0x3c, !PT ;  /* 0x0000000908107212 */ /* 0x000fe200078e3cff */
[----:B------:R-:W-:Y:S01]  /*0f40*/  @!P2 IMAD.MOV R26, RZ, RZ, -R26 ;  /* 0x000000ffff1aa224 */ /* 0x000fe200078e0a1a */
[----:B------:R-:W-:Y:S01]  /*0f50*/  LOP3.LUT R9, R4, 0x200, RZ, 0xc0, !PT ;  /* 0x0000020004097812 */ /* 0x000fe200078ec0ff */
[----:B------:R-:W-:Y:S01]  /*0f60*/  @!P3 IMAD.MOV R20, RZ, RZ, -R20 ;  /* 0x000000ffff14b224 */ /* 0x000fe200078e0a14 */
[----:B------:R-:W-:Y:S01]  /*0f70*/  ISETP.NE.AND P1, PT, R17, RZ, PT ;  /* 0x000000ff1100720c */ /* 0x000fe20003f25270 */
[----:B------:R-:W-:Y:S01]  /*0f80*/  @!P4 IMAD.MOV R22, RZ, RZ, -R22 ;  /* 0x000000ffff16c224 */ /* 0x000fe200078e0a16 */
[----:B------:R-:W-:Y:S01]  /*0f90*/  IADD3 R9, R16, UR4, R9 ;  /* 0x0000000410097c10 */ /* 0x000fe2000fffe009 */
[----:B------:R-:W-:Y:S01]  /*0fa0*/  IMAD R12, R12, UR5, RZ ;  /* 0x000000050c0c7c24 */ /* 0x000fe2000f8e02ff */
[----:B------:R-:W-:Y:S01]  /*0fb0*/  LOP3.LUT R16, RZ, R17, RZ, 0x33, !PT ;  /* 0x00000011ff107212 */ /* 0x000fe200078e33ff */
[----:B------:R-:W-:Y:S01]  /*0fc0*/  @!P6 IMAD.MOV R24, RZ, RZ, -R24 ;  /* 0x000000ffff18e224 */ /* 0x000fe200078e0a18 */
[----:B------:R-:W-:Y:S01]  /*0fd0*/  LOP3.LUT R10, R2, 0x3f, RZ, 0xc0, !PT ;  /* 0x0000003f020a7812 */ /* 0x000fe200078ec0ff */
[----:B------:R-:W-:Y:S01]  /*0fe0*/  @!P5 IMAD.MOV R14, RZ, RZ, -R14 ;  /* 0x000000ffff0ed224 */ /* 0x000fe200078e0a0e */
[C---:B------:R-:W-:Y:S01]  /*0ff0*/  SEL R13, R16.reuse, R13, !P1 ;  /* 0x0000000d100d7207 */ /* 0x040fe20004800000 */
[----:B------:R-:W-:Y:S01]  /*1000*/  IMAD R42, R25, R32, RZ ;  /* 0x00000020192a7224 */ /* 0x000fe200078e02ff */
[----:B------:R-:W-:Y:S01]  /*1010*/  SEL R15, R16, R15, !P1 ;  /* 0x0000000f100f7207 */ /* 0x000fe20004800000 */
[----:B------:R-:W-:Y:S01]  /*1020*/  IMAD.SHL.U32 R7, R10, 0x2, RZ ;  /* 0x000000020a077824 */ /* 0x000fe200078e00ff */
[----:B------:R-:W-:Y:S01]  /*1030*/  SEL R18, R16, R18, !P1 ;  /* 0x0000001210127207 */ /* 0x000fe20004800000 */
[----:B----4-:R-:W-:Y:S01]  /*1040*/  IMAD R10, R10, R33, RZ ;  /* 0x000000210a0a7224 */ /* 0x010fe200078e02ff */
[C---:B------:R-:W-:Y:S01]  /*1050*/  SEL R14, R16.reuse, R14, !P1 ;  /* 0x0000000e100e7207 */ /* 0x040fe20004800000 */
[----:B------:R-:W-:Y:S01]  /*1060*/  IMAD.SHL.U32 R33, R33, 0x40, RZ ;  /* 0x0000004021217824 */ /* 0x000fe200078e00ff */
[C---:B------:R-:W-:Y:S01]  /*1070*/  SEL R20, R16.reuse, R20, !P1 ;  /* 0x0000001410147207 */ /* 0x040fe20004800000 */
[-C--:B-1----:R-:W-:Y:S01]  /*1080*/  IMAD R13, R13, R11.reuse, RZ ;  /* 0x0000000b0d0d7224 */ /* 0x082fe200078e02ff */
[C---:B------:R-:W-:Y:S01]  /*1090*/  SEL R22, R16.reuse, R22, !P1 ;  /* 0x0000001610167207 */ /* 0x040fe20004800000 */
[-C--:B------:R-:W-:Y:S01]  /*10a0*/  IMAD R15, R15, R11.reuse, RZ ;  /* 0x0000000b0f0f7224 */ /* 0x080fe200078e02ff */
[----:B------:R-:W-:Y:S01]  /*10b0*/  SEL R24, R16, R24, !P1 ;  /* 0x0000001810187207 */ /* 0x000fe20004800000 */
[-C--:B------:R-:W-:Y:S01]  /*10c0*/  IMAD R18, R18, R11.reuse, RZ ;  /* 0x0000000b12127224 */ /* 0x080fe200078e02ff */
[----:B------:R-:W-:Y:S01]  /*10d0*/  SEL R16, R16, R26, !P1 ;  /* 0x0000001a10107207 */ /* 0x000fe20004800000 */
[-C--:B------:R-:W-:Y:S01]  /*10e0*/  IMAD R14, R14, R11.reuse, RZ ;  /* 0x0000000b0e0e7224 */ /* 0x080fe200078e02ff */
[----:B------:R-:W-:Y:S01]  /*10f0*/  SEL R8, RZ, 0x90, !P0 ;  /* 0x00000090ff087807 */ /* 0x000fe20004000000 */
[-C--:B------:R-:W-:Y:S01]  /*1100*/  IMAD R20, R20, R11.reuse, RZ ;  /* 0x0000000b14147224 */ /* 0x080fe200078e02ff */
[-C--:B0-----:R-:W-:Y:S01]  /*1110*/  LEA R65, P3, R13, R50.reuse, 0x1 ;  /* 0x000000320d417211 */ /* 0x081fe200078608ff */
[-C--:B------:R-:W-:Y:S01]  /*1120*/  IMAD R22, R22, R11.reuse, RZ ;  /* 0x0000000b16167224 */ /* 0x080fe200078e02ff */
[-C--:B------:R-:W-:Y:S01]  /*1130*/  LEA R63, P6, R15, R50.reuse, 0x1 ;  /* 0x000000320f3f7211 */ /* 0x080fe200078c08ff */
[-C--:B------:R-:W-:Y:S01]  /*1140*/  IMAD R24, R24, R11.reuse, RZ ;  /* 0x0000000b18187224 */ /* 0x080fe200078e02ff */
[----:B------:R-:W-:Y:S01]  /*1150*/  LEA R61, P5, R18, R50, 0x1 ;  /* 0x00000032123d7211 */ /* 0x000fe200078a08ff */
[----:B------:R-:W-:Y:S01]  /*1160*/  IMAD R16, R16, R11, RZ ;  /* 0x0000000b10107224 */ /* 0x000fe200078e02ff */
[----:B------:R-:W-:Y:S01]  /*1170*/  LOP3.LUT R7, R8, R7, RZ, 0x3c, !PT ;  /* 0x0000000708077212 */ /* 0x000fe200078e3cff */
[----:B------:R-:W-:Y:S01]  /*1180*/  IMAD.IADD R8, R19, 0x1, R28 ;  /* 0x0000000113087824 */ /* 0x000fe200078e021c */
[-C--:B------:R-:W-:Y:S01]  /*1190*/  LEA.HI.X.SX32 R64, R13, R51.reuse, 0x1, P3 ;  /* 0x000000330d407211 */ /* 0x080fe200018f0eff */
[----:B------:R-:W-:Y:S01]  /*11a0*/  ULDC UR5, c[0x0][0x230] ;  /* 0x00008c0000057ab9 */ /* 0x000fe20000000800 */
[----:B------:R-:W-:-:S02]  /*11b0*/  LEA.HI.X.SX32 R62, R15, R51, 0x1, P6 ;  /* 0x000000330f3e7211 */ /* 0x000fc400030f0eff */
[C---:B------:R-:W-:Y:S02]  /*11c0*/  LOP3.LUT R11, R37.reuse, 0x4, RZ, 0xfc, !PT ;  /* 0x00000004250b7812 */ /* 0x040fe400078efcff */
[C---:B------:R-:W-:Y:S02]  /*11d0*/  LOP3.LUT R29, R37.reuse, 0x38, RZ, 0xfc, !PT ;  /* 0x00000038251d7812 */ /* 0x040fe400078efcff */
[----:B------:R-:W-:Y:S01]  /*11e0*/  LOP3.LUT R27, R37, 0x30, RZ, 0xfc, !PT ;  /* 0x00000030251b7812 */ /* 0x000fe200078efcff */
[-C--:B------:R-:W-:Y:S01]  /*11f0*/  IMAD R36, R11, R32.reuse, RZ ;  /* 0x000000200b247224 */ /* 0x080fe200078e02ff */
[----:B------:R-:W-:Y:S01]  /*1200*/  LOP3.LUT R19, R37, 0x20, RZ, 0xfc, !PT ;  /* 0x0000002025137812 */ /* 0x000fe200078efcff */
[-C--:B------:R-:W-:Y:S01]  /*1210*/  IMAD R38, R29, R32.reuse, RZ ;  /* 0x000000201d267224 */ /* 0x080fe200078e02ff */
[----:B------:R-:W-:Y:S01]  /*1220*/  LOP3.LUT R15, R37, 0x14, RZ, 0xfc, !PT ;  /* 0x00000014250f7812 */ /* 0x000fe200078efcff */
[-C--:B------:R-:W-:Y:S01]  /*1230*/  IMAD R40, R27, R32.reuse, RZ ;  /* 0x000000201b287224 */ /* 0x080fe200078e02ff */
[----:B------:R-:W-:Y:S01]  /*1240*/  LOP3.LUT R13, R37, 0xc, RZ, 0xfc, !PT ;  /* 0x0000000c250d7812 */ /* 0x000fe200078efcff */
[-C--:B------:R-:W-:Y:S01]  /*1250*/  IMAD R44, R19, R32.reuse, RZ ;  /* 0x00000020132c7224 */ /* 0x080fe200078e02ff */
[----:B------:R-:W-:Y:S01]  /*1260*/  LEA.HI R17, R2, 0x1c, RZ, 0x1b ;  /* 0x0000001c02117811 */ /* 0x000fe200078fd8ff */
[----:B------:R-:W-:Y:S01]  /*1270*/  IMAD R46, R15, R32, RZ ;  /* 0x000000200f2e7224 */ /* 0x000fe200078e02ff */
[----:B------:R-:W-:Y:S01]  /*1280*/  LEA R59, P2, R14, R50, 0x1 ;  /* 0x000000320e3b7211 */ /* 0x000fe200078408ff */
[----:B------:R-:W-:Y:S01]  /*1290*/  IMAD R48, R13, R32, RZ ;  /* 0x000000200d307224 */ /* 0x000fe200078e02ff */
[----:B------:R-:W-:Y:S01]  /*12a0*/  LEA R56, P4, R20, R50, 0x1 ;  /* 0x0000003214387211 */ /* 0x000fe200078808ff */
[----:B------:R-:W-:Y:S01]  /*12b0*/  IMAD R37, R37, R32, RZ ;  /* 0x0000002025257224 */ /* 0x000fe200078e02ff */
[----:B------:R-:W-:Y:S01]  /*12c0*/  LEA R55, P3, R22, R50, 0x1 ;  /* 0x0000003216377211 */ /* 0x000fe200078608ff */
[----:B------:R-:W-:Y:S01]  /*12d0*/  IMAD R11, R17, R32, RZ ;  /* 0x00000020110b7224 */ /* 0x000fe200078e02ff */
[----:B------:R-:W-:Y:S01]  /*12e0*/  LEA R53, P6, R24, R50, 0x1 ;  /* 0x0000003218357211 */ /* 0x000fe200078c08ff */
[----:B------:R-:W-:Y:S01]  /*12f0*/  IMAD.SHL.U32 R32, R32, 0x40, RZ ;  /* 0x0000004020207824 */ /* 0x000fe200078e00ff */
[----:B------:R-:W-:-:S02]  /*1300*/  LEA.HI.X.SX32 R60, R18, R51, 0x1, P5 ;  /* 0x00000033123c7211 */ /* 0x000fc400028f0eff */
[----:B------:R-:W-:Y:S02]  /*1310*/  LEA R66, P1, R12, UR8, 0x1 ;  /* 0x000000080c427c11 */ /* 0x000fe4000f8208ff */
[----:B------:R-:W-:Y:S02]  /*1320*/  LEA R50, P5, R16, R50, 0x1 ;  /* 0x0000003210327211 */ /* 0x000fe400078a08ff */
[-C--:B------:R-:W-:Y:S02]  /*1330*/  LEA.HI.X.SX32 R58, R14, R51.reuse, 0x1, P2 ;  /* 0x000000330e3a7211 */ /* 0x080fe400010f0eff */
[-C--:B------:R-:W-:Y:S02]  /*1340*/  LEA.HI.X.SX32 R57, R20, R51.reuse, 0x1, P4 ;  /* 0x0000003314397211 */ /* 0x080fe400020f0eff */
[----:B------:R-:W-:Y:S02]  /*1350*/  CS2R R20, SRZ ;  /* 0x0000000000147805 */ /* 0x000fe4000001ff00 */
[----:B------:R-:W-:-:S02]  /*1360*/  LEA.HI.X.SX32 R54, R22, R51, 0x1, P3 ;  /* 0x0000003316367211 */ /* 0x000fc400018f0eff */
[----:B------:R-:W-:Y:S02]  /*1370*/  CS2R R22, SRZ ;  /* 0x0000000000167805 */ /* 0x000fe4000001ff00 */
[-C--:B------:R-:W-:Y:S02]  /*1380*/  LEA.HI.X.SX32 R52, R24, R51.reuse, 0x1, P6 ;  /* 0x0000003318347211 */ /* 0x080fe400030f0eff */
[----:B------:R-:W-:Y:S02]  /*1390*/  LEA.HI.X.SX32 R51, R16, R51, 0x1, P5 ;  /* 0x0000003310337211 */ /* 0x000fe400028f0eff */
[----:B------:R-:W-:Y:S02]  /*13a0*/  LEA.HI.X.SX32 R67, R12, UR9, 0x1, P1 ;  /* 0x000000090c437c11 */ /* 0x000fe400088f0eff */
[----:B------:R-:W-:Y:S02]  /*13b0*/  SHF.R.S32.HI R0, RZ, 0x6, R0 ;  /* 0x00000006ff007819 */ /* 0x000fe40000011400 */
[----:B------:R-:W-:-:S07]  /*13c0*/  LOP3.LUT R34, R8, 0x40, RZ, 0x3c, !PT ;  /* 0x0000004008227812 */ /* 0x000fce00078e3cff */
.L_x_1:
[----:B------:R-:W-:Y:S02]  /*13d0*/  LEA.HI R12, R2, 0x1c, RZ, 0x1b ;  /* 0x0000001c020c7811 */ /* 0x000fe400078fd8ff */
[----:B------:R-:W-:Y:S02]  /*13e0*/  SHF.R.U32.HI R14, RZ, 0x5, R2 ;  /* 0x00000005ff0e7819 */ /* 0x000fe40000011602 */
[----:B------:R-:W-:Y:S01]  /*13f0*/  ISETP.GE.AND P3, PT, R12, UR5, PT ;  /* 0x000000050c007c0c */ /* 0x000fe2000bf66270 */
[----:B------:R-:W-:Y:S01]  /*1400*/  IMAD.WIDE R12, R11, 0x2, R66 ;  /* 0x000000020b0c7825 */ /* 0x000fe200078e0242 */
[----:B------:R-:W-:Y:S02]  /*1410*/  SGXT.U32 R14, R14, 0x2 ;  /* 0x000000020e0e781a */ /* 0x000fe40000000000 */
[----:B------:R-:W-:Y:S02]  /*1420*/  PRMT R26, RZ, 0x7610, R26 ;  /* 0x00007610ff1a7816 */ /* 0x000fe4000000001a */
[----:B------:R-:W-:-:S02]  /*1430*/  ISETP.GE.AND P1, PT, R14, UR5, PT ;  /* 0x000000050e007c0c */ /* 0x000fc4000bf26270 */
[C---:B------:R-:W-:Y:S02]  /*1440*/  LOP3.LUT R15, R14.reuse, 0x4, RZ, 0xfc, !PT ;  /* 0x000000040e0f7812 */ /* 0x040fe400078efcff */
[----:B------:R-:W-:Y:S02]  /*1450*/  LOP3.LUT R16, R14, 0x8, RZ, 0xfc, !PT ;  /* 0x000000080e107812 */ /* 0x000fe400078efcff */
[----:B------:R-:W-:Y:S01]  /*1460*/  ISETP.GE.AND P2, PT, R15, UR5, PT ;  /* 0x000000050f007c0c */ /* 0x000fe2000bf46270 */
[----:B------:R0:W2:Y:S01]  /*1470*/  @!P3 LDG.E.U16 R26, desc[UR6][R12.64] ;  /* 0x000000060c1ab981 */ /* 0x0000a2000c1e1500 */
[----:B------:R-:W-:Y:S02]  /*1480*/  PRMT R18, RZ, 0x7610, R18 ;  /* 0x00007610ff127816 */ /* 0x000fe40000000012 */
[----:B------:R-:W-:Y:S01]  /*1490*/  ISETP.GE.AND P3, PT, R16, UR5, PT ;  /* 0x0000000510007c0c */ /* 0x000fe2000bf66270 */
[----:B------:R-:W-:Y:S01]  /*14a0*/  IMAD.WIDE R16, R36, 0x2, R66 ;  /* 0x0000000224107825 */ /* 0x000fe200078e0242 */
[----:B------:R-:W-:-:S02]  /*14b0*/  LOP3.LUT R24, R14, 0x10, RZ, 0xfc, !PT ;  /* 0x000000100e187812 */ /* 0x000fc400078efcff */
[----:B------:R-:W-:Y:S02]  /*14c0*/  LOP3.LUT R15, R14, 0xc, RZ, 0xfc, !PT ;  /* 0x0000000c0e0f7812 */ /* 0x000fe400078efcff */
[----:B------:R-:W-:Y:S01]  /*14d0*/  PRMT R19, RZ, 0x7610, R19 ;  /* 0x00007610ff137816 */ /* 0x000fe20000000013 */
[----:B0-----:R-:W-:Y:S01]  /*14e0*/  IMAD.WIDE R12, R37, 0x2, R66 ;  /* 0x00000002250c7825 */ /* 0x001fe200078e0242 */
[----:B------:R-:W-:Y:S02]  /*14f0*/  ISETP.GE.AND P4, PT, R15, UR5, PT ;  /* 0x000000050f007c0c */ /* 0x000fe4000bf86270 */
[----:B------:R-:W-:Y:S02]  /*1500*/  PRMT R69, RZ, 0x7610, R69 ;  /* 0x00007610ff457816 */ /* 0x000fe40000000045 */
[----:B------:R0:W3:Y:S01]  /*1510*/  @!P1 LDG.E.U16 R18, desc[UR6][R12.64] ;  /* 0x000000060c129981 */ /* 0x0000e2000c1e1500 */
[----:B------:R-:W-:Y:S02]  /*1520*/  ISETP.GE.AND P1, PT, R24, UR5, PT ;  /* 0x0000000518007c0c */ /* 0x000fe4000bf26270 */
[----:B------:R-:W-:Y:S01]  /*1530*/  LOP3.LUT R15, R14, 0x14, RZ, 0xfc, !PT ;  /* 0x000000140e0f7812 */ /* 0x000fe200078efcff */
[----:B------:R1:W4:Y:S01]  /*1540*/  @!P2 LDG.E.U16 R19, desc[UR6][R16.64] ;  /* 0x000000061013a981 */ /* 0x000322000c1e1500 */
[----:B------:R-:W-:Y:S01]  /*1550*/  PRMT R68, RZ, 0x7610, R68 ;  /* 0x00007610ff447816 */ /* 0x000fe20000000044 */
[----:B0-----:R-:W-:Y:S01]  /*1560*/  IMAD.WIDE R12, R49, 0x2, R66 ;  /* 0x00000002310c7825 */ /* 0x001fe200078e0242 */
[----:B------:R-:W-:-:S02]  /*1570*/  ISETP.GE.AND P2, PT, R15, UR5, PT ;  /* 0x000000050f007c0c */ /* 0x000fc4000bf46270 */
[----:B------:R-:W-:Y:S01]  /*1580*/  LOP3.LUT R15, R14, 0x18, RZ, 0xfc, !PT ;  /* 0x000000180e0f7812 */ /* 0x000fe200078efcff */
[----:B-1----:R-:W-:Y:S01]  /*1590*/  IMAD.WIDE R16, R48, 0x2, R66 ;  /* 0x0000000230107825 */ /* 0x002fe200078e0242 */
[----:B------:R0:W5:Y:S01]  /*15a0*/  @!P3 LDG.E.U16 R69, desc[UR6][R12.64] ;  /* 0x000000060c45b981 */ /* 0x000162000c1e1500 */
[----:B------:R-:W-:Y:S02]  /*15b0*/  PRMT R27, RZ, 0x7610, R27 ;  /* 0x00007610ff1b7816 */ /* 0x000fe4000000001b */
[----:B------:R-:W-:Y:S02]  /*15c0*/  ISETP.GE.AND P3, PT, R15, UR5, PT ;  /* 0x000000050f007c0c */ /* 0x000fe4000bf66270 */
[----:B------:R-:W-:Y:S02]  /*15d0*/  PRMT R31, RZ, 0x7610, R31 ;  /* 0x00007610ff1f7816 */ /* 0x000fe4000000001f */
[----:B------:R-:W-:Y:S02]  /*15e0*/  PRMT R30, RZ, 0x7610, R30 ;  /* 0x00007610ff1e7816 */ /* 0x000fe4000000001e */
[----:B------:R-:W-:Y:S01]  /*15f0*/  PRMT R25, RZ, 0x7610, R25 ;  /* 0x00007610ff197816 */ /* 0x000fe20000000019 */
[----:B0-----:R-:W-:Y:S01]  /*1600*/  IMAD.WIDE R12, R47, 0x2, R66 ;  /* 0x000000022f0c7825 */ /* 0x001fe200078e0242 */
[----:B------:R-:W-:-:S02]  /*1610*/  LOP3.LUT R15, R14, 0x20, RZ, 0xfc, !PT ;  /* 0x000000200e0f7812 */ /* 0x000fc400078efcff */
[----:B------:R-:W-:Y:S02]  /*1620*/  PRMT R24, RZ, 0x7610, R24 ;  /* 0x00007610ff187816 */ /* 0x000fe40000000018 */
[----:B------:R0:W2:Y:S01]  /*1630*/  @!P1 LDG.E.U16 R68, desc[UR6][R12.64] ;  /* 0x000000060c449981 */ /* 0x0000a2000c1e1500 */
[----:B------:R-:W-:Y:S02]  /*1640*/  ISETP.GE.AND P1, PT, R15, UR5, PT ;  /* 0x000000050f007c0c */ /* 0x000fe4000bf26270 */
[----:B------:R-:W-:Y:S01]  /*1650*/  LOP3.LUT R15, R14, 0x24, RZ, 0xfc, !PT ;  /* 0x000000240e0f7812 */ /* 0x000fe200078efcff */
[----:B------:R-:W4:Y:S01]  /*1660*/  @!P4 LDG.E.U16 R24, desc[UR6][R16.64] ;  /* 0x000000061018c981 */ /* 0x000f22000c1e1500 */
[----:B0-----:R-:W-:-:S05]  /*1670*/  IMAD.WIDE R12, R46, 0x2, R66 ;  /* 0x000000022e0c7825 */ /* 0x001fca00078e0242 */
[----:B------:R0:W4:Y:S01]  /*1680*/  @!P2 LDG.E.U16 R27, desc[UR6][R12.64] ;  /* 0x000000060c1ba981 */ /* 0x000122000c1e1500 */
[----:B------:R-:W-:Y:S01]  /*1690*/  ISETP.GE.AND P2, PT, R15, UR5, PT ;  /* 0x000000050f007c0c */ /* 0x000fe2000bf46270 */
[----:B0-----:R-:W-:Y:S01]  /*16a0*/  IMAD.WIDE R12, R45, 0x2, R66 ;  /* 0x000000022d0c7825 */ /* 0x001fe200078e0242 */
[----:B------:R-:W-:-:S04]  /*16b0*/  LOP3.LUT R15, R14, 0x28, RZ, 0xfc, !PT ;  /* 0x000000280e0f7812 */ /* 0x000fc800078efcff */
[----:B------:R0:W4:Y:S02]  /*16c0*/  @!P3 LDG.E.U16 R31, desc[UR6][R12.64] ;  /* 0x000000060c1fb981 */ /* 0x000124000c1e1500 */
[----:B0-----:R-:W-:-:S05]  /*16d0*/  IMAD.WIDE R12, R44, 0x2, R66 ;  /* 0x000000022c0c7825 */ /* 0x001fca00078e0242 */
[----:B------:R0:W4:Y:S01]  /*16e0*/  @!P1 LDG.E.U16 R30, desc[UR6][R12.64] ;  /* 0x000000060c1e9981 */ /* 0x000122000c1e1500 */
[----:B------:R-:W-:Y:S02]  /*16f0*/  ISETP.GE.AND P1, PT, R15, UR5, PT ;  /* 0x000000050f007c0c */ /* 0x000fe4000bf26270 */
[----:B------:R-:W-:Y:S01]  /*1700*/  LOP3.LUT R15, R14, 0x2c, RZ, 0xfc, !PT ;  /* 0x0000002c0e0f7812 */ /* 0x000fe200078efcff */
[----:B0-----:R-:W-:Y:S01]  /*1710*/  IMAD.WIDE R12, R43, 0x2, R66 ;  /* 0x000000022b0c7825 */ /* 0x001fe200078e0242 */
[----:B------:R-:W-:-:S04]  /*1720*/  PRMT R29, RZ, 0x7610, R29 ;  /* 0x00007610ff1d7816 */ /* 0x000fc8000000001d */
[----:B------:R0:W4:Y:S01]  /*1730*/  @!P2 LDG.E.U16 R25, desc[UR6][R12.64] ;  /* 0x000000060c19a981 */ /* 0x000122000c1e1500 */
[----:B------:R-:W-:Y:S02]  /*1740*/  ISETP.GE.AND P2, PT, R15, UR5, PT ;  /* 0x000000050f007c0c */ /* 0x000fe4000bf46270 */
[----:B------:R-:W-:Y:S02]  /*1750*/  LOP3.LUT R15, R14, 0x30, RZ, 0xfc, !PT ;  /* 0x000000300e0f7812 */ /* 0x000fe400078efcff */
[----:B------:R-:W-:Y:S01]  /*1760*/  PRMT R16, RZ, 0x7610, R16 ;  /* 0x00007610ff107816 */ /* 0x000fe20000000010 */
[----:B0-----:R-:W-:Y:S01]  /*1770*/  IMAD.WIDE R12, R42, 0x2, R66 ;  /* 0x000000022a0c7825 */ /* 0x001fe200078e0242 */
[----:B------:R-:W-:Y:S02]  /*1780*/  ISETP.GE.AND P3, PT, R15, UR5, PT ;  /* 0x000000050f007c0c */ /* 0x000fe4000bf66270 */
[----:B------:R-:W-:Y:S02]  /*1790*/  LOP3.LUT R15, R14, 0x34, RZ, 0xfc, !PT ;  /* 0x000000340e0f7812 */ /* 0x000fe400078efcff */
[----:B------:R0:W4:Y:S01]  /*17a0*/  @!P1 LDG.E.U16 R29, desc[UR6][R12.64] ;  /* 0x000000060c1d9981 */ /* 0x000122000c1e1500 */
[----:B------:R-:W-:-:S02]  /*17b0*/  PRMT R28, RZ, 0x7610, R28 ;  /* 0x00007610ff1c7816 */ /* 0x000fc4000000001c */
[----:B------:R-:W-:Y:S01]  /*17c0*/  ISETP.GE.AND P4, PT, R15, UR5, PT ;  /* 0x000000050f007c0c */ /* 0x000fe2000bf86270 */
[----:B0-----:R-:W-:Y:S01]  /*17d0*/  IMAD.WIDE R12, R41, 0x2, R66 ;  /* 0x00000002290c7825 */ /* 0x001fe200078e0242 */
[----:B------:R-:W-:-:S04]  /*17e0*/  LOP3.LUT R14, R14, 0x38, RZ, 0xfc, !PT ;  /* 0x000000380e0e7812 */ /* 0x000fc800078efcff */
[----:B------:R0:W4:Y:S01]  /*17f0*/  @!P2 LDG.E.U16 R16, desc[UR6][R12.64] ;  /* 0x000000060c10a981 */ /* 0x000122000c1e1500 */
[----:B------:R-:W-:Y:S02]  /*1800*/  ISETP.GE.AND P1, PT, R14, UR5, PT ;  /* 0x000000050e007c0c */ /* 0x000fe4000bf26270 */
[----:B------:R-:W-:Y:S01]  /*1810*/  PRMT R14, RZ, 0x7610, R14 ;  /* 0x00007610ff0e7816 */ /* 0x000fe2000000000e */
[----:B0-----:R-:W-:-:S05]  /*1820*/  IMAD.WIDE R12, R40, 0x2, R66 ;  /* 0x00000002280c7825 */ /* 0x001fca00078e0242 */
[----:B------:R0:W4:Y:S01]  /*1830*/  @!P3 LDG.E.U16 R28, desc[UR6][R12.64] ;  /* 0x000000060c1cb981 */ /* 0x000122000c1e1500 */
[----:B------:R-:W-:Y:S01]  /*1840*/  PRMT R17, RZ, 0x7610, R17 ;  /* 0x00007610ff117816 */ /* 0x000fe20000000011 */
[----:B0-----:R-:W-:-:S05]  /*1850*/  IMAD.WIDE R12, R39, 0x2, R66 ;  /* 0x00000002270c7825 */ /* 0x001fca00078e0242 */
[----:B------:R0:W4:Y:S02]  /*1860*/  @!P4 LDG.E.U16 R14, desc[UR6][R12.64] ;  /* 0x000000060c0ec981 */ /* 0x000124000c1e1500 */
[----:B0-----:R-:W-:-:S05]  /*1870*/  IMAD.WIDE R12, R38, 0x2, R66 ;  /* 0x00000002260c7825 */ /* 0x001fca00078e0242 */
[----:B------:R0:W4:Y:S01]  /*1880*/  @!P1 LDG.E.U16 R17, desc[UR6][R12.64] ;  /* 0x000000060c119981 */ /* 0x000122000c1e1500 */
[----:B------:R-:W-:-:S04]  /*1890*/  LEA.HI R15, R2, 0x3c, RZ, 0x1b ;  /* 0x0000003c020f7811 */ /* 0x000fc800078fd8ff */
[----:B------:R-:W-:Y:S02]  /*18a0*/  ISETP.GE.AND P1, PT, R15, UR5, PT ;  /* 0x000000050f007c0c */ /* 0x000fe4000bf26270 */
[----:B------:R-:W-:Y:S01]  /*18b0*/  PRMT R15, RZ, 0x7610, R15 ;  /* 0x00007610ff0f7816 */ /* 0x000fe2000000000f */
[----:B0-----:R-:W-:-:S10]  /*18c0*/  IMAD.WIDE R12, R35, 0x2, R66 ;  /* 0x00000002230c7825 */ /* 0x001fd400078e0242 */
[----:B------:R0:W4:Y:S01]  /*18d0*/  @!P1 LDG.E.U16 R15, desc[UR6][R12.64] ;  /* 0x000000060c0f9981 */ /* 0x000122000c1e1500 */
[----:B------:R-:W-:Y:S01]  /*18e0*/  BAR.SYNC.DEFER_BLOCKING 0x0 ;  /* 0x0000000000007b1d */ /* 0x000fe20000010000 */
[----:B------:R-:W-:Y:S02]  /*18f0*/  LOP3.LUT R53, R53, R52, RZ, 0x3c, !PT ;  /* 0x0000003435357212 */ /* 0x000fe400078e3cff */
[C---:B0-----:R-:W-:Y:S02]  /*1900*/  LOP3.LUT R13, R2.reuse, 0x3f, RZ, 0xc0, !PT ;  /* 0x0000003f020d7812 */ /* 0x041fe400078ec0ff */
[----:B------:R-:W-:-:S03]  /*1910*/  LOP3.LUT R12, R2, 0x3f, RZ, 0xc0, !PT ;  /* 0x0000003f020c7812 */ /* 0x000fc600078ec0ff */
[----:B------:R-:W-:Y:S01]  /*1920*/  IMAD.SHL.U32 R13, R13, 0x2, RZ ;  /* 0x000000020d0d7824 */ /* 0x000fe200078e00ff */
[----:B------:R-:W-:Y:S02]  /*1930*/  ISETP.GE.AND P1, PT, R12, UR5, PT ;  /* 0x000000050c007c0c */ /* 0x000fe4000bf26270 */
[----:B------:R-:W-:Y:S02]  /*1940*/  LOP3.LUT R52, R53, R52, RZ, 0x3c, !PT ;  /* 0x0000003435347212 */ /* 0x000fe400078e3cff */
[----:B------:R-:W-:Y:S02]  /*1950*/  LOP3.LUT R55, R55, R54, RZ, 0x3c, !PT ;  /* 0x0000003637377212 */ /* 0x000fe400078e3cff */
[----:B------:R-:W-:Y:S02]  /*1960*/  LOP3.LUT R53, R53, R52, RZ, 0x3c, !PT ;  /* 0x0000003435357212 */ /* 0x000fe400078e3cff */
[----:B------:R-:W-:-:S04]  /*1970*/  LOP3.LUT R54, R55, R54, RZ, 0x3c, !PT ;  /* 0x0000003637367212 */ /* 0x000fc800078e3cff */
[----:B------:R-:W-:Y:S02]  /*1980*/  LOP3.LUT R55, R55, R54, RZ, 0x3c, !PT ;  /* 0x0000003637377212 */ /* 0x000fe400078e3cff */
[----:B------:R-:W-:Y:S02]  /*1990*/  LOP3.LUT R59, R59, R58, RZ, 0x3c, !PT ;  /* 0x0000003a3b3b7212 */ /* 0x000fe400078e3cff */
[----:B------:R-:W-:Y:S02]  /*19a0*/  LOP3.LUT R61, R61, R60, RZ, 0x3c, !PT ;  /* 0x0000003c3d3d7212 */ /* 0x000fe400078e3cff */
[----:B------:R-:W-:Y:S02]  /*19b0*/  LOP3.LUT R58, R59, R58, RZ, 0x3c, !PT ;  /* 0x0000003a3b3a7212 */ /* 0x000fe400078e3cff */
[----:B------:R-:W-:Y:S02]  /*19c0*/  LOP3.LUT R60, R61, R60, RZ, 0x3c, !PT ;  /* 0x0000003c3d3c7212 */ /* 0x000fe400078e3cff */
[----:B------:R-:W-:-:S02]  /*19d0*/  LOP3.LUT R59, R59, R58, RZ, 0x3c, !PT ;  /* 0x0000003a3b3b7212 */ /* 0x000fc400078e3cff */
[----:B------:R-:W-:Y:S02]  /*19e0*/  LOP3.LUT R63, R63, R62, RZ, 0x3c, !PT ;  /* 0x0000003e3f3f7212 */ /* 0x000fe400078e3cff */
[----:B------:R-:W-:Y:S02]  /*19f0*/  LOP3.LUT R61, R61, R60, RZ, 0x3c, !PT ;  /* 0x0000003c3d3d7212 */ /* 0x000fe400078e3cff */
[----:B------:R-:W-:Y:S02]  /*1a00*/  LOP3.LUT R62, R63, R62, RZ, 0x3c, !PT ;  /* 0x0000003e3f3e7212 */ /* 0x000fe400078e3cff */
[----:B------:R-:W-:Y:S02]  /*1a10*/  LOP3.LUT R65, R65, R64, RZ, 0x3c, !PT ;  /* 0x0000004041417212 */ /* 0x000fe400078e3cff */
[----:B------:R-:W-:Y:S02]  /*1a20*/  LOP3.LUT R63, R63, R62, RZ, 0x3c, !PT ;  /* 0x0000003e3f3f7212 */ /* 0x000fe400078e3cff */
[----:B------:R-:W-:-:S04]  /*1a30*/  LOP3.LUT R64, R65, R64, RZ, 0x3c, !PT ;  /* 0x0000004041407212 */ /* 0x000fc800078e3cff */
[----:B------:R-:W-:Y:S01]  /*1a40*/  LOP3.LUT R65, R65, R64, RZ, 0x3c, !PT ;  /* 0x0000004041417212 */ /* 0x000fe200078e3cff */
[----:B---3--:R0:W-:Y:S02]  /*1a50*/  STS.U16 [R7+UR4], R18 ;  /* 0x0000001207007988 */ /* 0x0081e40008000404 */
[----:B0-----:R-:W-:-:S04]  /*1a60*/  SEL R18, RZ, 0x90, !P0 ;  /* 0x00000090ff127807 */ /* 0x001fc80004000000 */
[----:B------:R-:W-:Y:S02]  /*1a70*/  LOP3.LUT R18, R18, R13, RZ, 0x3c, !PT ;  /* 0x0000000d12127212 */ /* 0x000fe400078e3cff */
[----:B------:R-:W-:Y:S01]  /*1a80*/  PRMT R13, RZ, 0x7610, R13 ;  /* 0x00007610ff0d7816 */ /* 0x000fe2000000000d */
[----:B-----5:R-:W-:Y:S04]  /*1a90*/  STS.U16 [R7+UR4+0x200], R69 ;  /* 0x0002004507007988 */ /* 0x020fe80008000404 */
[----:B--2---:R-:W-:Y:S04]  /*1aa0*/  STS.U16 [R7+UR4+0x400], R68 ;  /* 0x0004004407007988 */ /* 0x004fe80008000404 */
[----:B----4-:R-:W-:Y:S04]  /*1ab0*/  STS.U16 [R7+UR4+0x600], R31 ;  /* 0x0006001f07007988 */ /* 0x010fe80008000404 */
[----:B------:R-:W-:Y:S04]  /*1ac0*/  STS.U16 [R7+UR4+0x800], R30 ;  /* 0x0008001e07007988 */ /* 0x000fe80008000404 */
[----:B------:R-:W-:Y:S04]  /*1ad0*/  STS.U16 [R7+UR4+0xa00], R29 ;  /* 0x000a001d07007988 */ /* 0x000fe80008000404 */
[----:B------:R0:W-:Y:S02]  /*1ae0*/  STS.U16 [R7+UR4+0xc00], R28 ;  /* 0x000c001c07007988 */ /* 0x0001e40008000404 */
[----:B0-----:R-:W-:-:S05]  /*1af0*/  IMAD.WIDE R28, R10, 0x2, R50 ;  /* 0x000000020a1c7825 */ /* 0x001fca00078e0232 */
[----:B------:R0:W2:Y:S02]  /*1b00*/  @!P1 LDG.E.U16 R13, desc[UR6][R28.64] ;  /* 0x000000061c0d9981 */ /* 0x0000a4000c1e1500 */
[----:B0-----:R-:W-:Y:S02]  /*1b10*/  IMAD.WIDE R28, R10, 0x2, R52 ;  /* 0x000000020a1c7825 */ /* 0x001fe400078e0234 */
[----:B------:R0:W-:Y:S02]  /*1b20*/  STS.U16 [R7+UR4+0xe00], R17 ;  /* 0x000e001107007988 */ /* 0x0001e40008000404 */
[----:B0-----:R-:W-:Y:S02]  /*1b30*/  LOP3.LUT R17, R18, 0x20, RZ, 0x3c, !PT ;  /* 0x0000002012117812 */ /* 0x001fe400078e3cff */
[----:B------:R-:W-:-:S03]  /*1b40*/  PRMT R18, RZ, 0x7610, R18 ;  /* 0x00007610ff127816 */ /* 0x000fc60000000012 */
[----:B------:R0:W-:Y:S04]  /*1b50*/  STS.U16 [R17+UR4+0x100], R19 ;  /* 0x0001001311007988 */ /* 0x0001e80008000404 */
[----:B------:R1:W3:Y:S01]  /*1b60*/  @!P1 LDG.E.U16 R18, desc[UR6][R28.64] ;  /* 0x000000061c129981 */ /* 0x0002e2000c1e1500 */
[----:B0-----:R-:W-:Y:S01]  /*1b70*/  PRMT R19, RZ, 0x7610, R19 ;  /* 0x00007610ff137816 */ /* 0x001fe20000000013 */
[C---:B-1----:R-:W-:Y:S02]  /*1b80*/  IMAD.WIDE R28, R10.reuse, 0x2, R54 ;  /* 0x000000020a1c7825 */ /* 0x042fe400078e0236 */
[----:B------:R0:W-:Y:S04]  /*1b90*/  STS.U16 [R17+UR4+0x300], R24 ;  /* 0x0003001811007988 */ /* 0x0001e80008000404 */
[----:B------:R1:W4:Y:S01]  /*1ba0*/  @!P1 LDG.E.U16 R19, desc[UR6][R28.64] ;  /* 0x000000061c139981 */ /* 0x000322000c1e1500 */
[----:B0-----:R-:W-:Y:S01]  /*1bb0*/  PRMT R24, RZ, 0x7610, R24 ;  /* 0x00007610ff187816 */ /* 0x001fe20000000018 */
[----:B-1----:R-:W-:-:S02]  /*1bc0*/  IMAD.WIDE R28, R10, 0x2, R56 ;  /* 0x000000020a1c7825 */ /* 0x002fc400078e0238 */
[----:B------:R0:W-:Y:S04]  /*1bd0*/  STS.U16 [R17+UR4+0x500], R27 ;  /* 0x0005001b11007988 */ /* 0x0001e80008000404 */
[----:B------:R1:W5:Y:S01]  /*1be0*/  @!P1 LDG.E.U16 R24, desc[UR6][R28.64] ;  /* 0x000000061c189981 */ /* 0x000362000c1e1500 */
[----:B0-----:R-:W-:Y:S01]  /*1bf0*/  PRMT R27, RZ, 0x7610, R27 ;  /* 0x00007610ff1b7816 */ /* 0x001fe2000000001b */
[C---:B-1----:R-:W-:Y:S02]  /*1c00*/  IMAD.WIDE R28, R10.reuse, 0x2, R58 ;  /* 0x000000020a1c7825 */ /* 0x042fe400078e023a */
[----:B------:R0:W-:Y:S04]  /*1c10*/  STS.U16 [R17+UR4+0x700], R26 ;  /* 0x0007001a11007988 */ /* 0x0001e80008000404 */
[----:B------:R1:W3:Y:S01]  /*1c20*/  @!P1 LDG.E.U16 R27, desc[UR6][R28.64] ;  /* 0x000000061c1b9981 */ /* 0x0002e2000c1e1500 */
[----:B0-----:R-:W-:Y:S01]  /*1c30*/  PRMT R26, RZ, 0x7610, R26 ;  /* 0x00007610ff1a7816 */ /* 0x001fe2000000001a */
[----:B-1----:R-:W-:Y:S01]  /*1c40*/  IMAD.WIDE R28, R10, 0x2, R60 ;  /* 0x000000020a1c7825 */ /* 0x002fe200078e023c */
[----:B------:R-:W-:-:S04]  /*1c50*/  PRMT R68, RZ, 0x7610, R68 ;  /* 0x00007610ff447816 */ /* 0x000fc80000000044 */
[----:B------:R0:W4:Y:S01]  /*1c60*/  @!P1 LDG.E.U16 R26, desc[UR6][R28.64] ;  /* 0x000000061c1a9981 */ /* 0x000122000c1e1500 */
[----:B------:R-:W-:Y:S01]  /*1c70*/  PRMT R69, RZ, 0x7610, R69 ;  /* 0x00007610ff457816 */ /* 0x000fe20000000045 */
[----:B0-----:R-:W-:-:S05]  /*1c80*/  IMAD.WIDE R28, R10, 0x2, R62 ;  /* 0x000000020a1c7825 */ /* 0x001fca00078e023e */
[----:B------:R0:W5:Y:S02]  /*1c90*/  @!P1 LDG.E.U16 R68, desc[UR6][R28.64] ;  /* 0x000000061c449981 */ /* 0x000164000c1e1500 */
[----:B0-----:R-:W-:-:S05]  /*1ca0*/  IMAD.WIDE R28, R10, 0x2, R64 ;  /* 0x000000020a1c7825 */ /* 0x001fca00078e0240 */
[----:B------:R-:W5:Y:S01]  /*1cb0*/  @!P1 LDG.E.U16 R69, desc[UR6][R28.64] ;  /* 0x000000061c459981 */ /* 0x000f62000c1e1500 */
[----:B------:R-:W-:-:S03]  /*1cc0*/  IMAD.SHL.U32 R12, R12, 0x2, RZ ;  /* 0x000000020c0c7824 */ /* 0x000fc600078e00ff */
[----:B------:R0:W-:Y:S02]  /*1cd0*/  STS.U16 [R17+UR4+0x900], R25 ;  /* 0x0009001911007988 */ /* 0x0001e40008000404 */
[----:B0-----:R-:W-:-:S04]  /*1ce0*/  SEL R25, RZ, 0x90, !P0 ;  /* 0x00000090ff197807 */ /* 0x001fc80004000000 */
[----:B------:R-:W-:Y:S01]  /*1cf0*/  LOP3.LUT R12, R25, R12, RZ, 0x3c, !PT ;  /* 0x0000000c190c7212 */ /* 0x000fe200078e3cff */
[----:B------:R-:W-:Y:S03]  /*1d00*/  STS.U16 [R17+UR4+0xb00], R16 ;  /* 0x000b001011007988 */ /* 0x000fe60008000404 */
[C---:B------:R-:W-:Y:S01]  /*1d10*/  LOP3.LUT R30, R12.reuse, 0x40, RZ, 0x3c, !PT ;  /* 0x000000400c1e7812 */ /* 0x040fe200078e3cff */
[----:B------:R-:W-:Y:S01]  /*1d20*/  STS.U16 [R17+UR4+0xd00], R14 ;  /* 0x000d000e11007988 */ /* 0x000fe20008000404 */
[----:B------:R-:W-:-:S03]  /*1d30*/  LOP3.LUT R12, R12, 0x60, RZ, 0x3c, !PT ;  /* 0x000000600c0c7812 */ /* 0x000fc600078e3cff */
[----:B------:R-:W-:Y:S01]  /*1d40*/  STS.U16 [R17+UR4+0xf00], R15 ;  /* 0x000f000f11007988 */ /* 0x000fe20008000404 */
[----:B------:R-:W-:-:S05]  /*1d50*/  VIADD R0, R0, 0xffffffff ;  /* 0xffffffff00007836 */ /* 0x000fca0000000000 */
[----:B------:R-:W-:Y:S01]  /*1d60*/  ISETP.NE.U32.AND P1, PT, R0, RZ, PT ;  /* 0x000000ff0000720c */ /* 0x000fe20003f25070 */
[----:B------:R-:W-:Y:S01]  /*1d70*/  UIADD3 UR5, UR5, -0x40, URZ ;  /* 0xffffffc005057890 */ /* 0x000fe2000fffe03f */
[----:B--2---:R-:W-:Y:S04]  /*1d80*/  STS.U16 [R7+UR4+0x1000], R13 ;  /* 0x0010000d07007988 */ /* 0x004fe80008000404 */
[----:B---3--:R-:W-:Y:S04]  /*1d90*/  STS.U16 [R7+UR4+0x1400], R27 ;  /* 0x0014001b07007988 */ /* 0x008fe80008000404 */
[----:B------:R-:W-:Y:S04]  /*1da0*/  STS.U16 [R17+UR4+0x1100], R18 ;  /* 0x0011001211007988 */ /* 0x000fe80008000404 */
[----:B----4-:R-:W-:Y:S04]  /*1db0*/  STS.U16 [R17+UR4+0x1500], R26 ;  /* 0x0015001a11007988 */ /* 0x010fe80008000404 */
[----:B------:R-:W-:Y:S04]  /*1dc0*/  STS.U16 [R30+UR4+0x1200], R19 ;  /* 0x001200131e007988 */ /* 0x000fe80008000404 */
[----:B-----5:R-:W-:Y:S04]  /*1dd0*/  STS.U16 [R30+UR4+0x1600], R68 ;  /* 0x001600441e007988 */ /* 0x020fe80008000404 */
[----:B------:R-:W-:Y:S04]  /*1de0*/  STS.U16 [R12+UR4+0x1300], R24 ;  /* 0x001300180c007988 */ /* 0x000fe80008000404 */
[----:B------:R-:W-:Y:S01]  /*1df0*/  STS.U16 [R12+UR4+0x1700], R69 ;  /* 0x001700450c007988 */ /* 0x000fe20008000404 */
[----:B------:R-:W-:Y:S06]  /*1e00*/  BAR.SYNC.DEFER_BLOCKING 0x0 ;  /* 0x0000000000007b1d */ /* 0x000fec0000010000 */
[----:B------:R-:W-:Y:S04]  /*1e10*/  LDSM.16.MT88.4 R24, [R9] ;  /* 0x000000000918783b */ /* 0x000fe80000004200 */
[----:B------:R-:W0:Y:S04]  /*1e20*/  LDSM.16.M88.4 R12, [R8+UR4+0x1000] ;  /* 0x00100004080c783b */ /* 0x000e280008000200 */
[----:B------:R-:W1:Y:S04]  /*1e30*/  LDSM.16.MT88.4 R16, [R9+0x400] ;  /* 0x000400000910783b */ /* 0x000e680000004200 */
[----:B------:R-:W-:Y:S01]  /*1e40*/  LDSM.16.M88.4 R28, [R34+UR4+0x1000] ;  /* 0x00100004221c783b */ /* 0x000fe20008000200 */
[----:B0-----:R-:W-:Y:S03]  /*1e50*/  HMMA.16816.F32 R20, R24, R12, R20 ;  /* 0x0000000c1814723c */ /* 0x001fe60000001814 */
[----:B------:R-:W0:-:S15]  /*1e60*/  LDSM.16.MT88.4 R24, [R9+0x800] ;  /* 0x000800000918783b */ /* 0x000e1e0000004200 */
[----:B------:R-:W-:-:S06]  /*1e70*/  NOP ;  /* 0x0000000000007918 */ /* 0x000fcc0000000000 */
[----:B-1----:R-:W-:Y:S01]  /*1e80*/  HMMA.16816.F32 R16, R16, R14, R20 ;  /* 0x0000000e1010723c */ /* 0x002fe20000001814 */
[----:B------:R-:W1:Y:S01]  /*1e90*/  LDSM.16.MT88.4 R20, [R9+0xc00] ;  /* 0x000c00000914783b */ /* 0x000e620000004200 */
[----:B------:R-:W-:-:S04]  /*1ea0*/  IMAD.WIDE R12, R33, 0x2, R64 ;  /* 0x00000002210c7825 */ /* 0x000fc800078e0240 */
[----:B------:R-:W-:-:S15]  /*1eb0*/  IMAD.MOV.U32 R65, RZ, RZ, R12 ;  /* 0x000000ffff417224 */ /* 0x000fde00078e000c */
[----:B------:R-:W-:-:S03]  /*1ec0*/  NOP ;  /* 0x0000000000007918 */ /* 0x000fc60000000000 */
[----:B0-----:R-:W-:Y:S01]  /*1ed0*/  HMMA.16816.F32 R16, R24, R28, R16 ;  /* 0x0000001c1810723c */ /* 0x001fe20000001810 */
[----:B------:R-:W-:Y:S02]  /*1ee0*/  IMAD.MOV.U32 R64, RZ, RZ, R13 ;  /* 0x000000ffff407224 */ /* 0x000fe400078e000d */
[----:B------:R-:W-:-:S04]  /*1ef0*/  IMAD.WIDE R14, R33, 0x2, R60 ;  /* 0x00000002210e7825 */ /* 0x000fc800078e023c */
[----:B------:R-:W-:-:S04]  /*1f00*/  IMAD.WIDE R12, R33, 0x2, R58 ;  /* 0x00000002210c7825 */ /* 0x000fc800078e023a */
[----:B------:R-:W-:Y:S02]  /*1f10*/  IMAD.MOV.U32 R61, RZ, RZ, R14 ;  /* 0x000000ffff3d7224 */ /* 0x000fe400078e000e */
[----:B------:R-:W-:Y:S02]  /*1f20*/  IMAD.MOV.U32 R60, RZ, RZ, R15 ;  /* 0x000000ffff3c7224 */ /* 0x000fe400078e000f */
[----:B------:R-:W-:Y:S02]  /*1f30*/  IMAD.MOV.U32 R59, RZ, RZ, R12 ;  /* 0x000000ffff3b7224 */ /* 0x000fe400078e000c */
[----:B------:R-:W-:Y:S02]  /*1f40*/  IMAD.MOV.U32 R58, RZ, RZ, R13 ;  /* 0x000000ffff3a7224 */ /* 0x000fe400078e000d */
[----:B------:R-:W-:-:S04]  /*1f50*/  IMAD.WIDE R24, R33, 0x2, R62 ;  /* 0x0000000221187825 */ /* 0x000fc800078e023e */
[C---:B------:R-:W-:Y:S01]  /*1f60*/  IMAD.WIDE R14, R33.reuse, 0x2, R54 ;  /* 0x00000002210e7825 */ /* 0x040fe200078e0236 */
[----:B-1----:R-:W-:Y:S03]  /*1f70*/  HMMA.16816.F32 R20, R20, R30, R16 ;  /* 0x0000001e1414723c */ /* 0x002fe60000001810 */
[----:B------:R-:W-:-:S04]  /*1f80*/  IMAD.WIDE R12, R33, 0x2, R52 ;  /* 0x00000002210c7825 */ /* 0x000fc800078e0234 */
[----:B------:R-:W-:Y:S02]  /*1f90*/  IMAD.MOV.U32 R63, RZ, RZ, R24 ;  /* 0x000000ffff3f7224 */ /* 0x000fe400078e0018 */
[----:B------:R-:W-:Y:S02]  /*1fa0*/  IMAD.MOV.U32 R62, RZ, RZ, R25 ;  /* 0x000000ffff3e7224 */ /* 0x000fe400078e0019 */
[----:B------:R-:W-:-:S04]  /*1fb0*/  IMAD.WIDE R56, R33, 0x2, R56 ;  /* 0x0000000221387825 */ /* 0x000fc800078e0238 */
[----:B------:R-:W-:Y:S02]  /*1fc0*/  IMAD.MOV.U32 R55, RZ, RZ, R14 ;  /* 0x000000ffff377224 */ /* 0x000fe400078e000e */
[----:B------:R-:W-:Y:S02]  /*1fd0*/  IMAD.MOV.U32 R54, RZ, RZ, R15 ;  /* 0x000000ffff367224 */ /* 0x000fe400078e000f */
[----:B------:R-:W-:-:S04]  /*1fe0*/  IMAD.WIDE R50, R33, 0x2, R50 ;  /* 0x0000000221327825 */ /* 0x000fc800078e0232 */
[----:B------:R-:W-:-:S04]  /*1ff0*/  IMAD.WIDE R66, R32, 0x2, R66 ;  /* 0x0000000220427825 */ /* 0x000fc800078e0242 */
[----:B------:R-:W-:Y:S02]  /*2000*/  IMAD.MOV.U32 R53, RZ, RZ, R12 ;  /* 0x000000ffff357224 */ /* 0x000fe400078e000c */
[----:B------:R-:W-:Y:S01]  /*2010*/  IMAD.MOV.U32 R52, RZ, RZ, R13 ;  /* 0x000000ffff347224 */ /* 0x000fe200078e000d */
[----:B------:R-:W-:Y:S06]  /*2020*/  @P1 BRA `(.L_x_1) ;  /* 0xfffffff000e81947 */ /* 0x000fec000383ffff */
[----:B------:R-:W-:Y:S02]  /*2030*/  F2FP.F16.F32.PACK_AB R20, R21, R20 ;  /* 0x000000141514723e */ /* 0x000fe400000000ff */
[----:B------:R-:W-:-:S07]  /*2040*/  F2FP.F16.F32.PACK_AB R22, R23, R22 ;  /* 0x000000161716723e */ /* 0x000fce00000000ff */
.L_x_0:
[----:B------:R-:W0:Y:S01]  /*2050*/  S2R R9, SR_TID.X ;  /* 0x0000000000097919 */ /* 0x000e220000002100 */
[C---:B------:R-:W-:Y:S01]  /*2060*/  LOP3.LUT R7, R4.reuse, 0x60, RZ, 0xc0, !PT ;  /* 0x0000006004077812 */ /* 0x040fe200078ec0ff */
[----:B------:R-:W-:Y:S01]  /*2070*/  ULDC.64 UR10, c[0x0][0x228] ;  /* 0x00008a00000a7ab9 */ /* 0x000fe20000000a00 */
[----:B------:R-:W-:Y:S01]  /*2080*/  SEL R8, RZ, 0x240, !P0 ;  /* 0x00000240ff087807 */ /* 0x000fe20004000000 */
[----:B------:R-:W-:Y:S01]  /*2090*/  ULDC UR5, c[0x0][0x244] ;  /* 0x0000910000057ab9 */ /* 0x000fe20000000800 */
[----:B------:R-:W-:Y:S01]  /*20a0*/  LOP3.LUT R7, R7, 0x1c, R2, 0xf8, !PT ;  /* 0x0000001c07077812 */ /* 0x000fe200078ef802 */
[----:B------:R-:W-:Y:S01]  /*20b0*/  ULDC.64 UR8, c[0x0][0x220] ;  /* 0x0000880000087ab9 */ /* 0x000fe20000000a00 */
[----:B------:R-:W-:Y:S02]  /*20c0*/  LOP3.LUT R4, R4, 0x300, RZ, 0xc0, !PT ;  /* 0x0000030004047812 */ /* 0x000fe400078ec0ff */
[----:B------:R-:W-:Y:S02]  /*20d0*/  LOP3.LUT R0, R2, 0x20, RZ, 0xc0, !PT ;  /* 0x0000002002007812 */ /* 0x000fe400078ec0ff */
[----:B------:R-:W-:-:S02]  /*20e0*/  LOP3.LUT R7, R7, R8, RZ, 0x3c, !PT ;  /* 0x0000000807077212 */ /* 0x000fc400078e3cff */
[----:B------:R-:W-:Y:S02]  /*20f0*/  SHF.R.U32.HI R8, RZ, 0x4, R0 ;  /* 0x00000004ff087819 */ /* 0x000fe40000011600 */
[----:B------:R-:W-:Y:S01]  /*2100*/  SHF.R.U32.HI R11, RZ, 0x5, R2 ;  /* 0x00000005ff0b7819 */ /* 0x000fe20000011602 */
[----:B------:R-:W-:Y:S01]  /*2110*/  IMAD R7, R0, 0x4, R7 ;  /* 0x0000000400077824 */ /* 0x000fe200078e0207 */
[----:B------:R-:W-:Y:S01]  /*2120*/  BAR.SYNC.DEFER_BLOCKING 0x0 ;  /* 0x0000000000007b1d */ /* 0x000fe20000010000 */
[----:B------:R-:W-:Y:S02]  /*2130*/  ISETP.GE.AND P0, PT, R3, UR10, PT ;  /* 0x0000000a03007c0c */ /* 0x000fe4000bf06270 */
[----:B------:R-:W-:-:S04]  /*2140*/  SGXT.U32 R11, R11, 0x2 ;  /* 0x000000020b0b781a */ /* 0x000fc80000000000 */
[C-C-:B------:R-:W-:Y:S02]  /*2150*/  LOP3.LUT R0, R6.reuse, 0xc, R11.reuse, 0xfe, !PT ;  /* 0x0000000c06007812 */ /* 0x140fe400078efe0b */
[----:B------:R-:W-:-:S04]  /*2160*/  LOP3.LUT R2, R6, 0x4, R11, 0xfe, !PT ;  /* 0x0000000406027812 */ /* 0x000fc800078efe0b */
[----:B------:R-:W-:Y:S02]  /*2170*/  ISETP.LT.AND P1, PT, R2, UR11, !P0 ;  /* 0x0000000b02007c0c */ /* 0x000fe4000c721270 */
[----:B0-----:R-:W-:-:S05]  /*2180*/  LOP3.LUT R9, R9, 0x1f, RZ, 0xc0, !PT ;  /* 0x0000001f09097812 */ /* 0x001fca00078ec0ff */
[----:B------:R-:W-:Y:S01]  /*2190*/  IMAD R4, R9, 0x4, R4 ;  /* 0x0000000409047824 */ /* 0x000fe200078e0204 */
[----:B------:R0:W-:Y:S04]  /*21a0*/  STS [R7+UR4], R20 ;  /* 0x0000001407007988 */ /* 0x0001e80008000804 */
[----:B------:R-:W-:Y:S01]  /*21b0*/  LOP3.LUT R8, R8, R4, R5, 0xf6, !PT ;  /* 0x0000000408087212 */ /* 0x000fe200078ef605 */
[----:B------:R-:W-:Y:S01]  /*21c0*/  IMAD R4, R3, UR5, RZ ;  /* 0x0000000503047c24 */ /* 0x000fe2000f8e02ff */
[----:B------:R-:W-:Y:S01]  /*21d0*/  LOP3.LUT R5, R7, 0x20, RZ, 0x3c, !PT ;  /* 0x0000002007057812 */ /* 0x000fe200078e3cff */
[----:B------:R-:W-:Y:S01]  /*21e0*/  ULDC UR5, c[0x0][0x248] ;  /* 0x0000920000057ab9 */ /* 0x000fe20000000800 */
[----:B------:R-:W-:Y:S02]  /*21f0*/  LOP3.LUT R9, R8, 0x40, RZ, 0x3c, !PT ;  /* 0x0000004008097812 */ /* 0x000fe400078e3cff */
[C---:B------:R-:W-:Y:S01]  /*2200*/  LOP3.LUT R3, R6.reuse, 0x8, R11, 0xfe, !PT ;  /* 0x0000000806037812 */ /* 0x040fe200078efe0b */
[----:B------:R1:W-:Y:S01]  /*2210*/  STS [R5+UR4+0x100], R22 ;  /* 0x0001001605007988 */ /* 0x0003e20008000804 */
[----:B------:R-:W-:Y:S01]  /*2220*/  LOP3.LUT R6, R6, R11, RZ, 0xfc, !PT ;  /* 0x0000000b06067212 */ /* 0x000fe200078efcff */
[----:B0-----:R-:W-:Y:S01]  /*2230*/  IMAD R7, R2, UR5, RZ ;  /* 0x0000000502077c24 */ /* 0x001fe2000f8e02ff */
[----:B------:R-:W-:Y:S01]  /*2240*/  BAR.SYNC.DEFER_BLOCKING 0x0 ;  /* 0x0000000000007b1d */ /* 0x000fe20000010000 */
[----:B------:R-:W-:-:S02]  /*2250*/  LEA R10, P3, R4, UR8, 0x1 ;  /* 0x00000008040a7c11 */ /* 0x000fc4000f8608ff */
[----:B------:R-:W-:Y:S02]  /*2260*/  ISETP.LT.AND P2, PT, R6, UR11, !P0 ;  /* 0x0000000b06007c0c */ /* 0x000fe4000c741270 */
[----:B------:R-:W-:Y:S01]  /*2270*/  LEA.HI.X.SX32 R11, R4, UR9, 0x1, P3 ;  /* 0x00000009040b7c11 */ /* 0x000fe200098f0eff */
[----:B-1----:R-:W-:Y:S01]  /*2280*/  IMAD R5, R6, UR5, RZ ;  /* 0x0000000506057c24 */ /* 0x002fe2000f8e02ff */
[----:B------:R-:W-:Y:S02]  /*2290*/  ISETP.LT.AND P3, PT, R3, UR11, !P0 ;  /* 0x0000000b03007c0c */ /* 0x000fe4000c761270 */
[C---:B------:R-:W-:Y:S01]  /*22a0*/  ISETP.LT.AND P0, PT, R0.reuse, UR11, !P0 ;  /* 0x0000000b00007c0c */ /* 0x040fe2000c701270 */
[----:B------:R-:W-:Y:S01]  /*22b0*/  IMAD R0, R0, UR5, RZ ;  /* 0x0000000500007c24 */ /* 0x000fe2000f8e02ff */
[-C--:B------:R-:W-:Y:S02]  /*22c0*/  LEA R2, P5, R5, R10.reuse, 0x1 ;  /* 0x0000000a05027211 */ /* 0x080fe400078a08ff */
[----:B------:R-:W-:Y:S01]  /*22d0*/  LEA R4, P6, R7, R10, 0x1 ;  /* 0x0000000a07047211 */ /* 0x000fe200078c08ff */
[----:B------:R-:W0:Y:S04]  /*22e0*/  LDS.U16 R13, [R8+UR4] ;  /* 0x00000004080d7984 */ /* 0x000e280008000400 */
[----:B------:R-:W1:Y:S04]  /*22f0*/  LDS.U16 R17, [R9+UR4] ;  /* 0x0000000409117984 */ /* 0x000e680008000400 */
[----:B------:R2:W3:Y:S02]  /*2300*/  LDS.U16 R15, [R8+UR4+0x80] ;  /* 0x00008004080f7984 */ /* 0x0004e40008000400 */
[----:B--2---:R-:W-:Y:S01]  /*2310*/  IMAD R8, R3, UR5, RZ ;  /* 0x0000000503087c24 */ /* 0x004fe2000f8e02ff */
[----:B------:R-:W-:-:S02]  /*2320*/  LEA.HI.X.SX32 R3, R5, R11, 0x1, P5 ;  /* 0x0000000b05037211 */ /* 0x000fc400028f0eff */
[----:B------:R-:W-:Y:S02]  /*2330*/  LEA.HI.X.SX32 R5, R7, R11, 0x1, P6 ;  /* 0x0000000b07057211 */ /* 0x000fe400030f0eff */
[----:B------:R-:W-:-:S04]  /*2340*/  LEA R6, P4, R8, R10, 0x1 ;  /* 0x0000000a08067211 */ /* 0x000fc800078808ff */
[----:B------:R-:W-:Y:S01]  /*2350*/  LEA.HI.X.SX32 R7, R8, R11, 0x1, P4 ;  /* 0x0000000b08077211 */ /* 0x000fe200020f0eff */
[----:B0-----:R0:W-:Y:S04]  /*2360*/  @P2 STG.E.U16 desc[UR6][R2.64], R13 ;  /* 0x0000000d02002986 */ /* 0x0011e8000c101506 */
[----:B-1----:R0:W-:Y:S04]  /*2370*/  @P1 STG.E.U16 desc[UR6][R4.64], R17 ;  /* 0x0000001104001986 */ /* 0x0021e8000c101506 */
[----:B---3--:R0:W-:Y:S01]  /*2380*/  @P3 STG.E.U16 desc[UR6][R6.64], R15 ;  /* 0x0000000f06003986 */ /* 0x0081e2000c101506 */
[----:B------:R-:W-:Y:S05]  /*2390*/  @!P0 EXIT ;  /* 0x000000000000894d */ /* 0x000fea0003800000 */
[----:B------:R-:W1:Y:S01]  /*23a0*/  LDS.U16 R9, [R9+UR4+0x80] ;  /* 0x0000800409097984 */ /* 0x000e620008000400 */
[----:B0-----:R-:W-:-:S04]  /*23b0*/  LEA R2, P0, R0, R10, 0x1 ;  /* 0x0000000a00027211 */ /* 0x001fc800078008ff */
[----:B------:R-:W-:-:S05]  /*23c0*/  LEA.HI.X.SX32 R3, R0, R11, 0x1, P0 ;  /* 0x0000000b00037211 */ /* 0x000fca00000f0eff */
[----:B-1----:R-:W-:Y:S01]  /*23d0*/  STG.E.U16 desc[UR6][R2.64], R9 ;  /* 0x0000000902007986 */ /* 0x002fe2000c101506 */
[----:B------:R-:W-:Y:S05]  /*23e0*/  EXIT ;  /* 0x000000000000794d */ /* 0x000fea0003800000 */
.L_x_2:
[----:B------:R-:W-:-:S00]  /*23f0*/  BRA `(.L_x_2) ;  /* 0xfffffffc00fc7947 */ /* 0x000fc0000383ffff */
[----:B------:R-:W-:-:S00]  /*2400*/  NOP ;  /* 0x0000000000007918 */ /* 0x000fc00000000000 */
[----:B------:R-:W-:-:S00]  /*2410*/  NOP ;  /* 0x0000000000007918 */ /* 0x000fc00000000000 */
[----:B------:R-:W-:-:S00]  /*2420*/  NOP ;  /* 0x0000000000007918 */ /* 0x000fc00000000000 */
[----:B------:R-:W-:-:S00]  /*2430*/  NOP ;  /* 0x0000000000007918 */ /* 0x000fc00000000000 */
[----:B------:R-:W-:-:S00]  /*2440*/  NOP ;  /* 0x0000000000007918 */ /* 0x000fc00000000000 */
[----:B------:R-:W-:-:S00]  /*2450*/  NOP ;  /* 0x0000000000007918 */ /* 0x000fc00000000000 */
[----:B------:R-:W-:-:S00]  /*2460*/  NOP ;  /* 0x0000000000007918 */ /* 0x000fc00000000000 */
[----:B------:R-:W-:-:S00]  /*2470*/  NOP ;  /* 0x0000000000007918 */ /* 0x000fc00000000000 */
.L_x_3:


//--------------------- .nv.shared.matmul_kernel  --------------------------
	.section	.nv.shared.matmul_kernel,"aw",@nobits
	.sectionflags	@""
	.align	16
	.zero		1024


//--------------------- .nv.shared.reserved.0     --------------------------
	.section	.nv.shared.reserved.0,"aw",@nobits
	.weak		__nv_reservedSMEM_offset_0_alias
	.size		__nv_reservedSMEM_offset_0_alias, 0, 0
	.other		__nv_reservedSMEM_offset_0_alias,@"STO_CUDA_RESERVED_SHARED STV_DEFAULT"
__nv_reservedSMEM_offset_0_alias:
	.zero		0


//--------------------- .nv.constant0.matmul_kernel --------------------------
	.section	.nv.constant0.matmul_kernel,"a",@progbits
	.sectionflags	@""
	.align	4
.nv.constant0.matmul_kernel:
	.zero		608


//--------------------- SYMBOLS --------------------------

	.type		.nv.reservedSmem.offset0,@object
	.size		.nv.reservedSmem.offset0,0x4
